	.target	sm_100a

	.elftype	@"ET_EXEC"


//--------------------- .note.nv.tkinfo           --------------------------
	.section	.note.nv.tkinfo,"",@"SHT_NOTE"
	.sectionflags	@"SHF_NOTE_NV_TKINFO"
	.tkinfo
        /*0018*/ 	.word	0x00000002
        /*0030*/ 	.string	""
        /*0030*/ 	.string	"ptxas"
        /*0030*/ 	.string	"Cuda compilation tools, release 13.0, V13.0.88"
        /*0030*/ 	.string	"Build cuda_13.0.r13.0/compiler.36424714_0"
        /*0030*/ 	.string	"-arch sm_100a -m 64 "



//--------------------- .note.nv.cuinfo           --------------------------
	.section	.note.nv.cuinfo,"",@"SHT_NOTE"
	.sectionflags	@"SHF_NOTE_NV_CUINFO"
        /*0018*/ 	.short	0x0002
        /*001a*/ 	.short	0x0064
        /*001c*/ 	.short	0x0082
	.zero		2


//--------------------- .nv.info                  --------------------------
	.section	.nv.info,"",@"SHT_CUDA_INFO"
	.align	4


	//----- nvinfo : EIATTR_REGCOUNT
	.align		4
        /*0000*/ 	.byte	0x04, 0x2f
        /*0002*/ 	.short	(.L_19 - .L_18)
	.align		4
.L_18:
        /*0004*/ 	.word	index@(_ZN7cutlass13device_kernelINS_4gemm6kernel13GemmUniversalIN4cute5tupleIJiiiiEEENS1_10collective13CollectiveMmaINS1_35MainloopSm100TmaUmmaWarpSpecializedILi3ELi2ELi4ENS5_IJNS4_1CILi2EEENSA_ILi1EEESC_EEEEENS5_IJNSA_ILi128EEESF_NSA_ILi64EEEEEENS_6half_tENS5_IJlSC_lEEESI_SJ_NS4_8TiledMMAINS4_8MMA_AtomIJNS4_26SM100_MMA_F16BF16_2x1SM_SSISI_SI_fLi128ELi128ELNS4_4UMMA5MajorE0ELSO_0ELNSN_7ScaleInE0ELSP_0EEEEEENS4_6LayoutINS5_IJSC_SC_SC_EEENS5_IJNSA_ILi0EEESU_SU_EEEEENS5_IJNS4_10UnderscoreESX_SX_EEEEENS4_18SM100_TMA_2SM_LOADENS4_14ComposedLayoutINS4_7SwizzleILi3ELi4ELi3EEENS4_18smem_ptr_flag_bitsILi16EEENSS_INS5_IJNSA_ILi8EEESG_EEENS5_IJSG_SC_EEEEEEEvNS4_8identityES10_S1A_vS1B_EENS_8epilogue10collective18CollectiveEpilogueINS1D_23Sm100TmaWarpSpecializedILi4ELi2ELi16ELb1ELb0EEEJNS5_IJSG_SF_SG_EEENS5_IJNSS_ISG_SC_EENSS_INS5_IJNSA_ILi16EEESB_EEENS5_IJSC_SG_EEEEEEEESI_SJ_SI_SJ_NS1D_6fusion15FusionCallbacksIS1H_NS1P_17LinearCombinationISI_fSI_fLNS_15FloatRoundStyleE2EEES1I_S1O_JEEENS4_5SM1004TMEM4LOAD26SM100_TMEM_LOAD_32dp32b16xENS4_13SM90_TMA_LOADENS11_INS12_ILi1ELi4ELi3EEES15_NSS_INS5_IJS16_S1K_EEENS5_IJS1K_SC_EEEEEEENS4_39AutoVectorizingCopyWithAssumedAlignmentILi128EEENS4_14SM90_TMA_STOREES24_S26_S26_EEEvvEEEEvNT_6ParamsE)
        /*0008*/ 	.word	0x0000005b


	//----- nvinfo : EIATTR_FRAME_SIZE
	.align		4
.L_19:
        /*000c*/ 	.byte	0x04, 0x11
        /*000e*/ 	.short	(.L_21 - .L_20)
	.align		4
.L_20:
        /*0010*/ 	.word	index@($__internal_2_$__cuda_sm10x_tcgen05_guardrail_trap_unallocated_columns_being_dealloced)
        /*0014*/ 	.word	0x00000000


	//----- nvinfo : EIATTR_FRAME_SIZE
	.align		4
.L_21:
        /*0018*/ 	.byte	0x04, 0x11
        /*001a*/ 	.short	(.L_23 - .L_22)
	.align		4
.L_22:
        /*001c*/ 	.word	index@($__internal_1_$__cuda_sm10x_tcgen05_guardrail_trap_phase_invalid_during_alloc)
        /*0020*/ 	.word	0x00000000


	//----- nvinfo : EIATTR_FRAME_SIZE
	.align		4
.L_23:
        /*0024*/ 	.byte	0x04, 0x11
        /*0026*/ 	.short	(.L_25 - .L_24)
	.align		4
.L_24:
        /*0028*/ 	.word	index@($__internal_0_$__cuda_sm10x_tcgen05_guardrail_trap_col_being_dealloced_not_returned_by_alloc)
        /*002c*/ 	.word	0x00000000


	//----- nvinfo : EIATTR_FRAME_SIZE
	.align		4
.L_25:
        /*0030*/ 	.byte	0x04, 0x11
        /*0032*/ 	.short	(.L_27 - .L_26)
	.align		4
.L_26:
        /*0034*/ 	.word	index@(_ZN7cutlass13device_kernelINS_4gemm6kernel13GemmUniversalIN4cute5tupleIJiiiiEEENS1_10collective13CollectiveMmaINS1_35MainloopSm100TmaUmmaWarpSpecializedILi3ELi2ELi4ENS5_IJNS4_1CILi2EEENSA_ILi1EEESC_EEEEENS5_IJNSA_ILi128EEESF_NSA_ILi64EEEEEENS_6half_tENS5_IJlSC_lEEESI_SJ_NS4_8TiledMMAINS4_8MMA_AtomIJNS4_26SM100_MMA_F16BF16_2x1SM_SSISI_SI_fLi128ELi128ELNS4_4UMMA5MajorE0ELSO_0ELNSN_7ScaleInE0ELSP_0EEEEEENS4_6LayoutINS5_IJSC_SC_SC_EEENS5_IJNSA_ILi0EEESU_SU_EEEEENS5_IJNS4_10UnderscoreESX_SX_EEEEENS4_18SM100_TMA_2SM_LOADENS4_14ComposedLayoutINS4_7SwizzleILi3ELi4ELi3EEENS4_18smem_ptr_flag_bitsILi16EEENSS_INS5_IJNSA_ILi8EEESG_EEENS5_IJSG_SC_EEEEEEEvNS4_8identityES10_S1A_vS1B_EENS_8epilogue10collective18CollectiveEpilogueINS1D_23Sm100TmaWarpSpecializedILi4ELi2ELi16ELb1ELb0EEEJNS5_IJSG_SF_SG_EEENS5_IJNSS_ISG_SC_EENSS_INS5_IJNSA_ILi16EEESB_EEENS5_IJSC_SG_EEEEEEEESI_SJ_SI_SJ_NS1D_6fusion15FusionCallbacksIS1H_NS1P_17LinearCombinationISI_fSI_fLNS_15FloatRoundStyleE2EEES1I_S1O_JEEENS4_5SM1004TMEM4LOAD26SM100_TMEM_LOAD_32dp32b16xENS4_13SM90_TMA_LOADENS11_INS12_ILi1ELi4ELi3EEES15_NSS_INS5_IJS16_S1K_EEENS5_IJS1K_SC_EEEEEEENS4_39AutoVectorizingCopyWithAssumedAlignmentILi128EEENS4_14SM90_TMA_STOREES24_S26_S26_EEEvvEEEEvNT_6ParamsE)
        /*0038*/ 	.word	0x00000000


	//----- nvinfo : EIATTR_MIN_STACK_SIZE
	.align		4
.L_27:
        /*003c*/ 	.byte	0x04, 0x12
        /*003e*/ 	.short	(.L_29 - .L_28)
	.align		4
.L_28:
        /*0040*/ 	.word	index@(_ZN7cutlass13device_kernelINS_4gemm6kernel13GemmUniversalIN4cute5tupleIJiiiiEEENS1_10collective13CollectiveMmaINS1_35MainloopSm100TmaUmmaWarpSpecializedILi3ELi2ELi4ENS5_IJNS4_1CILi2EEENSA_ILi1EEESC_EEEEENS5_IJNSA_ILi128EEESF_NSA_ILi64EEEEEENS_6half_tENS5_IJlSC_lEEESI_SJ_NS4_8TiledMMAINS4_8MMA_AtomIJNS4_26SM100_MMA_F16BF16_2x1SM_SSISI_SI_fLi128ELi128ELNS4_4UMMA5MajorE0ELSO_0ELNSN_7ScaleInE0ELSP_0EEEEEENS4_6LayoutINS5_IJSC_SC_SC_EEENS5_IJNSA_ILi0EEESU_SU_EEEEENS5_IJNS4_10UnderscoreESX_SX_EEEEENS4_18SM100_TMA_2SM_LOADENS4_14ComposedLayoutINS4_7SwizzleILi3ELi4ELi3EEENS4_18smem_ptr_flag_bitsILi16EEENSS_INS5_IJNSA_ILi8EEESG_EEENS5_IJSG_SC_EEEEEEEvNS4_8identityES10_S1A_vS1B_EENS_8epilogue10collective18CollectiveEpilogueINS1D_23Sm100TmaWarpSpecializedILi4ELi2ELi16ELb1ELb0EEEJNS5_IJSG_SF_SG_EEENS5_IJNSS_ISG_SC_EENSS_INS5_IJNSA_ILi16EEESB_EEENS5_IJSC_SG_EEEEEEEESI_SJ_SI_SJ_NS1D_6fusion15FusionCallbacksIS1H_NS1P_17LinearCombinationISI_fSI_fLNS_15FloatRoundStyleE2EEES1I_S1O_JEEENS4_5SM1004TMEM4LOAD26SM100_TMEM_LOAD_32dp32b16xENS4_13SM90_TMA_LOADENS11_INS12_ILi1ELi4ELi3EEES15_NSS_INS5_IJS16_S1K_EEENS5_IJS1K_SC_EEEEEEENS4_39AutoVectorizingCopyWithAssumedAlignmentILi128EEENS4_14SM90_TMA_STOREES24_S26_S26_EEEvvEEEEvNT_6ParamsE)
        /*0044*/ 	.word	0x00000000
.L_29:


//--------------------- .nv.compat                --------------------------
	.section	.nv.compat,"",@"SHT_CUDA_COMPAT_INFO"
	.align	4
        /*0000*/ 	.byte	0x02, 0x09, 0x01, 0x00, 0x02, 0x02, 0x02, 0x00, 0x02, 0x05, 0x05, 0x00, 0x03, 0x07, 0x01, 0x01
        /*0010*/ 	.byte	0x02, 0x03, 0x01, 0x00, 0x02, 0x06, 0x01, 0x00, 0x04, 0x0b, 0x08, 0x00, 0x09, 0x00, 0x00, 0x00
        /*0020*/ 	.byte	0x00, 0x00, 0x00, 0x00


//--------------------- .nv.info._ZN7cutlass13device_kernelINS_4gemm6kernel13GemmUniversalIN4cute5tupleIJiiiiEEENS1_10collective13CollectiveMmaINS1_35MainloopSm100TmaUmmaWarpSpecializedILi3ELi2ELi4ENS5_IJNS4_1CILi2EEENSA_ILi1EEESC_EEEEENS5_IJNSA_ILi128EEESF_NSA_ILi64EEEEEENS_6half_tENS5_IJlSC_lEEESI_SJ_NS4_8TiledMMAINS4_8MMA_AtomIJNS4_26SM100_MMA_F16BF16_2x1SM_SSISI_SI_fLi128ELi128ELNS4_4UMMA5MajorE0ELSO_0ELNSN_7ScaleInE0ELSP_0EEEEEENS4_6LayoutINS5_IJSC_SC_SC_EEENS5_IJNSA_ILi0EEESU_SU_EEEEENS5_IJNS4_10UnderscoreESX_SX_EEEEENS4_18SM100_TMA_2SM_LOADENS4_14ComposedLayoutINS4_7SwizzleILi3ELi4ELi3EEENS4_18smem_ptr_flag_bitsILi16EEENSS_INS5_IJNSA_ILi8EEESG_EEENS5_IJSG_SC_EEEEEEEvNS4_8identityES10_S1A_vS1B_EENS_8epilogue10collective18CollectiveEpilogueINS1D_23Sm100TmaWarpSpecializedILi4ELi2ELi16ELb1ELb0EEEJNS5_IJSG_SF_SG_EEENS5_IJNSS_ISG_SC_EENSS_INS5_IJNSA_ILi16EEESB_EEENS5_IJSC_SG_EEEEEEEESI_SJ_SI_SJ_NS1D_6fusion15FusionCallbacksIS1H_NS1P_17LinearCombinationISI_fSI_fLNS_15FloatRoundStyleE2EEES1I_S1O_JEEENS4_5SM1004TMEM4LOAD26SM100_TMEM_LOAD_32dp32b16xENS4_13SM90_TMA_LOADENS11_INS12_ILi1ELi4ELi3EEES15_NSS_INS5_IJS16_S1K_EEENS5_IJS1K_SC_EEEEEEENS4_39AutoVectorizingCopyWithAssumedAlignmentILi128EEENS4_14SM90_TMA_STOREES24_S26_S26_EEEvvEEEEvNT_6ParamsE --------------------------
	.section	.nv.info._ZN7cutlass13device_kernelINS_4gemm6kernel13GemmUniversalIN4cute5tupleIJiiiiEEENS1_10collective13CollectiveMmaINS1_35MainloopSm100TmaUmmaWarpSpecializedILi3ELi2ELi4ENS5_IJNS4_1CILi2EEENSA_ILi1EEESC_EEEEENS5_IJNSA_ILi128EEESF_NSA_ILi64EEEEEENS_6half_tENS5_IJlSC_lEEESI_SJ_NS4_8TiledMMAINS4_8MMA_AtomIJNS4_26SM100_MMA_F16BF16_2x1SM_SSISI_SI_fLi128ELi128ELNS4_4UMMA5MajorE0ELSO_0ELNSN_7ScaleInE0ELSP_0EEEEEENS4_6LayoutINS5_IJSC_SC_SC_EEENS5_IJNSA_ILi0EEESU_SU_EEEEENS5_IJNS4_10UnderscoreESX_SX_EEEEENS4_18SM100_TMA_2SM_LOADENS4_14ComposedLayoutINS4_7SwizzleILi3ELi4ELi3EEENS4_18smem_ptr_flag_bitsILi16EEENSS_INS5_IJNSA_ILi8EEESG_EEENS5_IJSG_SC_EEEEEEEvNS4_8identityES10_S1A_vS1B_EENS_8epilogue10collective18CollectiveEpilogueINS1D_23Sm100TmaWarpSpecializedILi4ELi2ELi16ELb1ELb0EEEJNS5_IJSG_SF_SG_EEENS5_IJNSS_ISG_SC_EENSS_INS5_IJNSA_ILi16EEESB_EEENS5_IJSC_SG_EEEEEEEESI_SJ_SI_SJ_NS1D_6fusion15FusionCallbacksIS1H_NS1P_17LinearCombinationISI_fSI_fLNS_15FloatRoundStyleE2EEES1I_S1O_JEEENS4_5SM1004TMEM4LOAD26SM100_TMEM_LOAD_32dp32b16xENS4_13SM90_TMA_LOADENS11_INS12_ILi1ELi4ELi3EEES15_NSS_INS5_IJS16_S1K_EEENS5_IJS1K_SC_EEEEEEENS4_39AutoVectorizingCopyWithAssumedAlignmentILi128EEENS4_14SM90_TMA_STOREES24_S26_S26_EEEvvEEEEvNT_6ParamsE,"",@"SHT_CUDA_INFO"
	.sectionflags	@""
	.align	4


	//----- nvinfo : EIATTR_CUDA_API_VERSION
	.align		4
        /*0000*/ 	.byte	0x04, 0x37
        /*0002*/ 	.short	(.L_31 - .L_30)
.L_30:
        /*0004*/ 	.word	0x00000082


	//----- nvinfo : EIATTR_KPARAM_INFO
	.align		4
.L_31:
        /*0008*/ 	.byte	0x04, 0x17
        /*000a*/ 	.short	(.L_33 - .L_32)
.L_32:
        /*000c*/ 	.word	0x00000000
        /*0010*/ 	.short	0x0000
        /*0012*/ 	.short	0x0000
        /*0014*/ 	.byte	0x00, 0xf0, 0x01, 0x20


	//----- nvinfo : EIATTR_AT_ENTRY_FRAGMENTS
	.align		4
.L_33:
        /*0018*/ 	.byte	0x04, 0x4f
        /*001a*/ 	.short	(.L_35 - .L_34)


	//   ....[0]....
.L_34:
        /*001c*/ 	.word	0x00000007


	//----- nvinfo : EIATTR_RESERVED_SMEM_USED
	.align		4
.L_35:
        /*0020*/ 	.byte	0x01, 0x41
	.zero		2


	//----- nvinfo : EIATTR_SPARSE_MMA_MASK
	.align		4
        /*0024*/ 	.byte	0x03, 0x50
        /*0026*/ 	.short	0x0000


	//----- nvinfo : EIATTR_TCGEN05_2CTA_USED
	.align		4
        /*0028*/ 	.byte	0x01, 0x52
	.zero		2


	//----- nvinfo : EIATTR_MAXREG_COUNT
	.align		4
        /*002c*/ 	.byte	0x03, 0x1b
        /*002e*/ 	.short	0x00ff


	//----- nvinfo : EIATTR_NUM_BARRIERS
	.align		4
        /*0030*/ 	.byte	0x02, 0x4c
        /*0032*/ 	.byte	0x07
	.zero		1


	//----- nvinfo : EIATTR_EXTERNS
	.align		4
        /*0034*/ 	.byte	0x04, 0x0f
        /*0036*/ 	.short	(.L_37 - .L_36)


	//   ....[0]....
	.align		4
.L_36:
        /*0038*/ 	.word	index@(__assertfail)


	//----- nvinfo : EIATTR_MERCURY_ISA_VERSION
	.align		4
.L_37:
        /*003c*/ 	.byte	0x03, 0x5f
        /*003e*/ 	.short	0x0101


	//----- nvinfo : EIATTR_INT_WARP_WIDE_INSTR_OFFSETS
	.align		4
        /*0040*/ 	.byte	0x04, 0x31
        /*0042*/ 	.short	(.L_39 - .L_38)


	//   ....[0]....
.L_38:
        /*0044*/ 	.word	0x00000cf0


	//   ....[1]....
        /*0048*/ 	.word	0x00000d90


	//   ....[2]....
        /*004c*/ 	.word	0x000020c0


	//   ....[3]....
        /*0050*/ 	.word	0x00003f10


	//   ....[4]....
        /*0054*/ 	.word	0x00003f30


	//   ....[5]....
        /*0058*/ 	.word	0x00003f60


	//   ....[6]....
        /*005c*/ 	.word	0x000048a0


	//   ....[7]....
        /*0060*/ 	.word	0x000048c0


	//   ....[8]....
        /*0064*/ 	.word	0x000049b0


	//   ....[9]....
        /*0068*/ 	.word	0x00004a70


	//   ....[10]....
        /*006c*/ 	.word	0x00004a90


	//   ....[11]....
        /*0070*/ 	.word	0x00004b80


	//   ....[12]....
        /*0074*/ 	.word	0x00004c50


	//   ....[13]....
        /*0078*/ 	.word	0x00004c70


	//   ....[14]....
        /*007c*/ 	.word	0x00004da0


	//   ....[15]....
        /*0080*/ 	.word	0x00004f20


	//   ....[16]....
        /*0084*/ 	.word	0x00004f30


	//   ....[17]....
        /*0088*/ 	.word	0x000050c0


	//----- nvinfo : EIATTR_COOP_GROUP_MASK_REGIDS
	.align		4
.L_39:
        /*008c*/ 	.byte	0x04, 0x29
        /*008e*/ 	.short	(.L_41 - .L_40)


	//   ....[0]....
.L_40:
        /*0090*/ 	.word	0xffffffff


	//   ....[1]....
        /*0094*/ 	.word	0xffffffff


	//   ....[2]....
        /*0098*/ 	.word	0xffffffff


	//   ....[3]....
        /*009c*/ 	.word	0xffffffff


	//   ....[4]....
        /*00a0*/ 	.word	0xffffffff


	//   ....[5]....
        /*00a4*/ 	.word	0xffffffff


	//   ....[6]....
        /*00a8*/ 	.word	0xffffffff


	//   ....[7]....
        /*00ac*/ 	.word	0xffffffff


	//   ....[8]....
        /*00b0*/ 	.word	0xffffffff


	//   ....[9]....
        /*00b4*/ 	.word	0xffffffff


	//   ....[10]....
        /*00b8*/ 	.word	0xffffffff


	//   ....[11]....
        /*00bc*/ 	.word	0xffffffff


	//   ....[12]....
        /*00c0*/ 	.word	0xffffffff


	//   ....[13]....
        /*00c4*/ 	.word	0xffffffff


	//----- nvinfo : EIATTR_COOP_GROUP_INSTR_OFFSETS
	.align		4
.L_41:
        /*00c8*/ 	.byte	0x04, 0x28
        /*00ca*/ 	.short	(.L_43 - .L_42)


	//   ....[0]....
.L_42:
        /*00cc*/ 	.word	0x000000c0


	//   ....[1]....
        /*00d0*/ 	.word	0x00000500


	//   ....[2]....
        /*00d4*/ 	.word	0x00000660


	//   ....[3]....
        /*00d8*/ 	.word	0x000007f0


	//   ....[4]....
        /*00dc*/ 	.word	0x000008e0


	//   ....[5]....
        /*00e0*/ 	.word	0x00000a40


	//   ....[6]....
        /*00e4*/ 	.word	0x00000bd0


	//   ....[7]....
        /*00e8*/ 	.word	0x00000e10


	//   ....[8]....
        /*00ec*/ 	.word	0x00001fa0


	//   ....[9]....
        /*00f0*/ 	.word	0x00002cf0


	//   ....[10]....
        /*00f4*/ 	.word	0x000031c0


	//   ....[11]....
        /*00f8*/ 	.word	0x000031f0


	//   ....[12]....
        /*00fc*/ 	.word	0x00003e10


	//   ....[13]....
        /*0100*/ 	.word	0x00004020


	//----- nvinfo : EIATTR_VRC_CTA_INIT_COUNT
	.align		4
.L_43:
        /*0104*/ 	.byte	0x02, 0x4a
        /*0106*/ 	.byte	0x80
	.zero		1


	//----- nvinfo : EIATTR_SYSCALL_OFFSETS
	.align		4
        /*0108*/ 	.byte	0x04, 0x46
        /*010a*/ 	.short	(.L_45 - .L_44)


	//   ....[0]....
.L_44:
        /*010c*/ 	.word	0x00005b80


	//   ....[1]....
        /*0110*/ 	.word	0x00005c70


	//   ....[2]....
        /*0114*/ 	.word	0x000063b0


	//   ....[3]....
        /*0118*/ 	.word	0x00006cd0


	//   ....[4]....
        /*011c*/ 	.word	0x00007590


	//   ....[5]....
        /*0120*/ 	.word	0x00007e50


	//----- nvinfo : EIATTR_MBARRIER_INSTR_OFFSETS
	.align		4
.L_45:
        /*0124*/ 	.byte	0x04, 0x39
        /*0126*/ 	.short	(.L_47 - .L_46)


	//   ....[0]....
.L_46:
        /*0128*/ 	.word	0x000005f0
        /*012c*/ 	.word	0x000000ff
        /*0130*/ 	.word	0x00000000
        /*0134*/ 	.short	0x0100
        /*0136*/ 	.byte	0x08
	.zero		1


	//   ....[1]....
        /*0138*/ 	.word	0x00000600
        /*013c*/ 	.word	0x000000ff
        /*0140*/ 	.word	0x00000018
        /*0144*/ 	.short	0x0100
        /*0146*/ 	.byte	0x08
	.zero		1


	//   ....[2]....
        /*0148*/ 	.word	0x00000610
        /*014c*/ 	.word	0x000000ff
        /*0150*/ 	.word	0x00000008
        /*0154*/ 	.short	0x0100
        /*0156*/ 	.byte	0x08
	.zero		1


	//   ....[3]....
        /*0158*/ 	.word	0x00000620
        /*015c*/ 	.word	0x000000ff
        /*0160*/ 	.word	0x00000020
        /*0164*/ 	.short	0x0100
        /*0166*/ 	.byte	0x08
	.zero		1


	//   ....[4]....
        /*0168*/ 	.word	0x00000630
        /*016c*/ 	.word	0x000000ff
        /*0170*/ 	.word	0x00000010
        /*0174*/ 	.short	0x0100
        /*0176*/ 	.byte	0x08
	.zero		1


	//   ....[5]....
        /*0178*/ 	.word	0x00000640
        /*017c*/ 	.word	0x000000ff
        /*0180*/ 	.word	0x00000028
        /*0184*/ 	.short	0x0100
        /*0186*/ 	.byte	0x08
	.zero		1


	//   ....[6]....
        /*0188*/ 	.word	0x00000760
        /*018c*/ 	.word	0x000000ff
        /*0190*/ 	.word	0x00000030
        /*0194*/ 	.short	0x0100
        /*0196*/ 	.byte	0x09
	.zero		1


	//   ....[7]....
        /*0198*/ 	.word	0x00000770
        /*019c*/ 	.word	0x000000ff
        /*01a0*/ 	.word	0x00000050
        /*01a4*/ 	.short	0x0100
        /*01a6*/ 	.byte	0x09
	.zero		1


	//   ....[8]....
        /*01a8*/ 	.word	0x00000780
        /*01ac*/ 	.word	0x000000ff
        /*01b0*/ 	.word	0x00000038
        /*01b4*/ 	.short	0x0100
        /*01b6*/ 	.byte	0x09
	.zero		1


	//   ....[9]....
        /*01b8*/ 	.word	0x00000790
        /*01bc*/ 	.word	0x000000ff
        /*01c0*/ 	.word	0x00000058
        /*01c4*/ 	.short	0x0100
        /*01c6*/ 	.byte	0x09
	.zero		1


	//   ....[10]....
        /*01c8*/ 	.word	0x000007a0
        /*01cc*/ 	.word	0x000000ff
        /*01d0*/ 	.word	0x00000040
        /*01d4*/ 	.short	0x0100
        /*01d6*/ 	.byte	0x09
	.zero		1


	//   ....[11]....
        /*01d8*/ 	.word	0x000007b0
        /*01dc*/ 	.word	0x000000ff
        /*01e0*/ 	.word	0x00000060
        /*01e4*/ 	.short	0x0100
        /*01e6*/ 	.byte	0x09
	.zero		1


	//   ....[12]....
        /*01e8*/ 	.word	0x000007c0
        /*01ec*/ 	.word	0x000000ff
        /*01f0*/ 	.word	0x00000048
        /*01f4*/ 	.short	0x0100
        /*01f6*/ 	.byte	0x09
	.zero		1


	//   ....[13]....
        /*01f8*/ 	.word	0x000007d0
        /*01fc*/ 	.word	0x000000ff
        /*0200*/ 	.word	0x00000068
        /*0204*/ 	.short	0x0100
        /*0206*/ 	.byte	0x09
	.zero		1


	//   ....[14]....
        /*0208*/ 	.word	0x000008b0
        /*020c*/ 	.word	0x000000ff
        /*0210*/ 	.word	0x00000070
        /*0214*/ 	.short	0x0100
        /*0216*/ 	.byte	0x08
	.zero		1


	//   ....[15]....
        /*0218*/ 	.word	0x000008c0
        /*021c*/ 	.word	0x000000ff
        /*0220*/ 	.word	0x00000078
        /*0224*/ 	.short	0x0100
        /*0226*/ 	.byte	0x08
	.zero		1


	//   ....[16]....
        /*0228*/ 	.word	0x000009f0
        /*022c*/ 	.word	0x000000ff
        /*0230*/ 	.word	0x00000080
        /*0234*/ 	.short	0x0100
        /*0236*/ 	.byte	0x08
	.zero		1


	//   ....[17]....
        /*0238*/ 	.word	0x00000a00
        /*023c*/ 	.word	0x000000ff
        /*0240*/ 	.word	0x00000090
        /*0244*/ 	.short	0x0100
        /*0246*/ 	.byte	0x08
	.zero		1


	//   ....[18]....
        /*0248*/ 	.word	0x00000a10
        /*024c*/ 	.word	0x000000ff
        /*0250*/ 	.word	0x00000088
        /*0254*/ 	.short	0x0100
        /*0256*/ 	.byte	0x08
	.zero		1


	//   ....[19]....
        /*0258*/ 	.word	0x00000a20
        /*025c*/ 	.word	0x000000ff
        /*0260*/ 	.word	0x00000098
        /*0264*/ 	.short	0x0100
        /*0266*/ 	.byte	0x08
	.zero		1


	//   ....[20]....
        /*0268*/ 	.word	0x00000b40
        /*026c*/ 	.word	0x000000ff
        /*0270*/ 	.word	0x000000a0
        /*0274*/ 	.short	0x0100
        /*0276*/ 	.byte	0x09
	.zero		1


	//   ....[21]....
        /*0278*/ 	.word	0x00000b50
        /*027c*/ 	.word	0x000000ff
        /*0280*/ 	.word	0x000000c0
        /*0284*/ 	.short	0x0100
        /*0286*/ 	.byte	0x09
	.zero		1


	//   ....[22]....
        /*0288*/ 	.word	0x00000b60
        /*028c*/ 	.word	0x000000ff
        /*0290*/ 	.word	0x000000a8
        /*0294*/ 	.short	0x0100
        /*0296*/ 	.byte	0x09
	.zero		1


	//   ....[23]....
        /*0298*/ 	.word	0x00000b70
        /*029c*/ 	.word	0x000000ff
        /*02a0*/ 	.word	0x000000c8
        /*02a4*/ 	.short	0x0100
        /*02a6*/ 	.byte	0x09
	.zero		1


	//   ....[24]....
        /*02a8*/ 	.word	0x00000b80
        /*02ac*/ 	.word	0x000000ff
        /*02b0*/ 	.word	0x000000b0
        /*02b4*/ 	.short	0x0100
        /*02b6*/ 	.byte	0x09
	.zero		1


	//   ....[25]....
        /*02b8*/ 	.word	0x00000b90
        /*02bc*/ 	.word	0x000000ff
        /*02c0*/ 	.word	0x000000d0
        /*02c4*/ 	.short	0x0100
        /*02c6*/ 	.byte	0x09
	.zero		1


	//   ....[26]....
        /*02c8*/ 	.word	0x00000ba0
        /*02cc*/ 	.word	0x000000ff
        /*02d0*/ 	.word	0x000000b8
        /*02d4*/ 	.short	0x0100
        /*02d6*/ 	.byte	0x09
	.zero		1


	//   ....[27]....
        /*02d8*/ 	.word	0x00000bb0
        /*02dc*/ 	.word	0x000000ff
        /*02e0*/ 	.word	0x000000d8
        /*02e4*/ 	.short	0x0100
        /*02e6*/ 	.byte	0x09
	.zero		1


	//   ....[28]....
        /*02e8*/ 	.word	0x00000ca0
        /*02ec*/ 	.word	0x000000ff
        /*02f0*/ 	.word	0x000000e0
        /*02f4*/ 	.short	0x0100
        /*02f6*/ 	.byte	0x08
	.zero		1


	//   ....[29]....
        /*02f8*/ 	.word	0x00000cb0
        /*02fc*/ 	.word	0x000000ff
        /*0300*/ 	.word	0x000000f0
        /*0304*/ 	.short	0x0100
        /*0306*/ 	.byte	0x08
	.zero		1


	//   ....[30]....
        /*0308*/ 	.word	0x00000cc0
        /*030c*/ 	.word	0x000000ff
        /*0310*/ 	.word	0x000000e8
        /*0314*/ 	.short	0x0100
        /*0316*/ 	.byte	0x08
	.zero		1


	//   ....[31]....
        /*0318*/ 	.word	0x00000cd0
        /*031c*/ 	.word	0x000000ff
        /*0320*/ 	.word	0x000000f8
        /*0324*/ 	.short	0x0100
        /*0326*/ 	.byte	0x08
	.zero		1


	//   ....[32]....
        /*0328*/ 	.word	0x00000dc0
        /*032c*/ 	.word	0x000000ff
        /*0330*/ 	.word	0x00000100
        /*0334*/ 	.short	0x0100
        /*0336*/ 	.byte	0x07
	.zero		1


	//   ....[33]....
        /*0338*/ 	.word	0x000017d0
        /*033c*/ 	.word	0x00000003
        /*0340*/ 	.word	0x000000f0
        /*0344*/ 	.short	0x010a
        /*0346*/ 	.byte	0xff
	.zero		1


	//   ....[34]....
        /*0348*/ 	.word	0x00001800
        /*034c*/ 	.word	0x00000003
        /*0350*/ 	.word	0x000000e0
        /*0354*/ 	.short	0x0101
        /*0356*/ 	.byte	0xff
	.zero		1


	//   ....[35]....
        /*0358*/ 	.word	0x00001900
        /*035c*/ 	.word	0x000000ff
        /*0360*/ 	.word	0x00000018
        /*0364*/ 	.short	0x010a
        /*0366*/ 	.byte	0x08
	.zero		1


	//   ....[36]....
        /*0368*/ 	.word	0x000019c0
        /*036c*/ 	.word	0x000000ff
        /*0370*/ 	.word	0x00000018
        /*0374*/ 	.short	0x010a
        /*0376*/ 	.byte	0x21
	.zero		1


	//   ....[37]....
        /*0378*/ 	.word	0x00001b80
        /*037c*/ 	.word	0x000000ff
        /*0380*/ 	.word	0x00000018
        /*0384*/ 	.short	0x010a
        /*0386*/ 	.byte	0x08
	.zero		1


	//   ....[38]....
        /*0388*/ 	.word	0x00001c60
        /*038c*/ 	.word	0x000000ff
        /*0390*/ 	.word	0x00000078
        /*0394*/ 	.short	0x0101
        /*0396*/ 	.byte	0x06
	.zero		1


	//   ....[39]....
        /*0398*/ 	.word	0x00001c80
        /*039c*/ 	.word	0x000000ff
        /*03a0*/ 	.word	0x00000018
        /*03a4*/ 	.short	0x010a
        /*03a6*/ 	.byte	0x08
	.zero		1


	//   ....[40]....
        /*03a8*/ 	.word	0x00001d00
        /*03ac*/ 	.word	0x000000ff
        /*03b0*/ 	.word	0x00000018
        /*03b4*/ 	.short	0x010a
        /*03b6*/ 	.byte	0x11
	.zero		1


	//   ....[41]....
        /*03b8*/ 	.word	0x00001e90
        /*03bc*/ 	.word	0x000000ff
        /*03c0*/ 	.word	0x00000018
        /*03c4*/ 	.short	0x010a
        /*03c6*/ 	.byte	0x08
	.zero		1


	//   ....[42]....
        /*03c8*/ 	.word	0x00001fd0
        /*03cc*/ 	.word	0x00000002
        /*03d0*/ 	.word	0x00000080
        /*03d4*/ 	.short	0x010a
        /*03d6*/ 	.byte	0xff
	.zero		1


	//   ....[43]....
        /*03d8*/ 	.word	0x00002090
        /*03dc*/ 	.word	0x00000002
        /*03e0*/ 	.word	0x00000000
        /*03e4*/ 	.short	0x0101
        /*03e6*/ 	.byte	0xff
	.zero		1


	//   ....[44]....
        /*03e8*/ 	.word	0x000025f0
        /*03ec*/ 	.word	0x000000ff
        /*03f0*/ 	.word	0x00000000
        /*03f4*/ 	.short	0x010a
        /*03f6*/ 	.byte	0x04
	.zero		1


	//   ....[45]....
        /*03f8*/ 	.word	0x00002680
        /*03fc*/ 	.word	0x000000ff
        /*0400*/ 	.word	0x00000000
        /*0404*/ 	.short	0x010a
        /*0406*/ 	.byte	0x04
	.zero		1


	//   ....[46]....
        /*0408*/ 	.word	0x00002720
        /*040c*/ 	.word	0x00000000
        /*0410*/ 	.word	0x00000000
        /*0414*/ 	.short	0x010a
        /*0416*/ 	.byte	0xff
	.zero		1


	//   ....[47]....
        /*0418*/ 	.word	0x00002850
        /*041c*/ 	.word	0x00000000
        /*0420*/ 	.word	0x000000e0
        /*0424*/ 	.short	0x010a
        /*0426*/ 	.byte	0xff
	.zero		1


	//   ....[48]....
        /*0428*/ 	.word	0x000028c0
        /*042c*/ 	.word	0x00000004
        /*0430*/ 	.word	0x00000000
        /*0434*/ 	.short	0x0101
        /*0436*/ 	.byte	0xff
	.zero		1


	//   ....[49]....
        /*0438*/ 	.word	0x000028e0
        /*043c*/ 	.word	0x000000ff
        /*0440*/ 	.word	0x00000090
        /*0444*/ 	.short	0x010a
        /*0446*/ 	.byte	0x05
	.zero		1


	//   ....[50]....
        /*0448*/ 	.word	0x00002a00
        /*044c*/ 	.word	0x00000000
        /*0450*/ 	.word	0x00000080
        /*0454*/ 	.short	0x010a
        /*0456*/ 	.byte	0xff
	.zero		1


	//   ....[51]....
        /*0458*/ 	.word	0x00002b00
        /*045c*/ 	.word	0x00000000
        /*0460*/ 	.word	0x00000000
        /*0464*/ 	.short	0x0101
        /*0466*/ 	.byte	0xff
	.zero		1


	//   ....[52]....
        /*0468*/ 	.word	0x00002b90
        /*046c*/ 	.word	0x000000ff
        /*0470*/ 	.word	0x00000090
        /*0474*/ 	.short	0x0106
        /*0476*/ 	.byte	0x05
	.zero		1


	//   ....[53]....
        /*0478*/ 	.word	0x00002bb0
        /*047c*/ 	.word	0x000000ff
        /*0480*/ 	.word	0x00000090
        /*0484*/ 	.short	0x010a
        /*0486*/ 	.byte	0x05
	.zero		1


	//   ....[54]....
        /*0488*/ 	.word	0x00002c40
        /*048c*/ 	.word	0x000000ff
        /*0490*/ 	.word	0x00000090
        /*0494*/ 	.short	0x0106
        /*0496*/ 	.byte	0x04
	.zero		1


	//   ....[55]....
        /*0498*/ 	.word	0x00002c80
        /*049c*/ 	.word	0x00000000
        /*04a0*/ 	.word	0x00000090
        /*04a4*/ 	.short	0x010a
        /*04a6*/ 	.byte	0xff
	.zero		1


	//   ....[56]....
        /*04a8*/ 	.word	0x00002ec0
        /*04ac*/ 	.word	0x000000ff
        /*04b0*/ 	.word	0x00000008
        /*04b4*/ 	.short	0x010a
        /*04b6*/ 	.byte	0x06
	.zero		1


	//   ....[57]....
        /*04b8*/ 	.word	0x00002ee0
        /*04bc*/ 	.word	0x000000ff
        /*04c0*/ 	.word	0x00000008
        /*04c4*/ 	.short	0x010a
        /*04c6*/ 	.byte	0x06
	.zero		1


	//   ....[58]....
        /*04c8*/ 	.word	0x00003070
        /*04cc*/ 	.word	0x000000ff
        /*04d0*/ 	.word	0x00000008
        /*04d4*/ 	.short	0x010a
        /*04d6*/ 	.byte	0x06
	.zero		1


	//   ....[59]....
        /*04d8*/ 	.word	0x00003090
        /*04dc*/ 	.word	0x000000ff
        /*04e0*/ 	.word	0x00000008
        /*04e4*/ 	.short	0x010a
        /*04e6*/ 	.byte	0x06
	.zero		1


	//   ....[60]....
        /*04e8*/ 	.word	0x00003150
        /*04ec*/ 	.word	0x000000ff
        /*04f0*/ 	.word	0x00000000
        /*04f4*/ 	.short	0x0101
        /*04f6*/ 	.byte	0x07
	.zero		1


	//   ....[61]....
        /*04f8*/ 	.word	0x00003490
        /*04fc*/ 	.word	0x00000000
        /*0500*/ 	.word	0x00000080
        /*0504*/ 	.short	0x010a
        /*0506*/ 	.byte	0xff
	.zero		1


	//   ....[62]....
        /*0508*/ 	.word	0x00003550
        /*050c*/ 	.word	0x00000000
        /*0510*/ 	.word	0x00000000
        /*0514*/ 	.short	0x0101
        /*0516*/ 	.byte	0xff
	.zero		1


	//   ....[63]....
        /*0518*/ 	.word	0x00003610
        /*051c*/ 	.word	0x000000ff
        /*0520*/ 	.word	0x00000000
        /*0524*/ 	.short	0x010a
        /*0526*/ 	.byte	0x08
	.zero		1


	//   ....[64]....
        /*0528*/ 	.word	0x00003620
        /*052c*/ 	.word	0x000000ff
        /*0530*/ 	.word	0x000000c0
        /*0534*/ 	.short	0x010a
        /*0536*/ 	.byte	0x09
	.zero		1


	//   ....[65]....
        /*0538*/ 	.word	0x000036d0
        /*053c*/ 	.word	0x000000ff
        /*0540*/ 	.word	0x00000000
        /*0544*/ 	.short	0x010a
        /*0546*/ 	.byte	0x08
	.zero		1


	//   ....[66]....
        /*0548*/ 	.word	0x00003800
        /*054c*/ 	.word	0x000000ff
        /*0550*/ 	.word	0x00000000
        /*0554*/ 	.short	0x010a
        /*0556*/ 	.byte	0x1e
	.zero		1


	//   ....[67]....
        /*0558*/ 	.word	0x00003b00
        /*055c*/ 	.word	0x000000ff
        /*0560*/ 	.word	0x00000000
        /*0564*/ 	.short	0x010a
        /*0566*/ 	.byte	0x08
	.zero		1


	//   ....[68]....
        /*0568*/ 	.word	0x00003b90
        /*056c*/ 	.word	0x000000ff
        /*0570*/ 	.word	0x00000000
        /*0574*/ 	.short	0x010a
        /*0576*/ 	.byte	0x08
	.zero		1


	//   ....[69]....
        /*0578*/ 	.word	0x00003c20
        /*057c*/ 	.word	0x000000ff
        /*0580*/ 	.word	0x00000000
        /*0584*/ 	.short	0x010a
        /*0586*/ 	.byte	0x08
	.zero		1


	//   ....[70]....
        /*0588*/ 	.word	0x00003cc0
        /*058c*/ 	.word	0x00000000
        /*0590*/ 	.word	0x00000000
        /*0594*/ 	.short	0x010a
        /*0596*/ 	.byte	0xff
	.zero		1


	//   ....[71]....
        /*0598*/ 	.word	0x00003d00
        /*059c*/ 	.word	0x00000000
        /*05a0*/ 	.word	0x00000000
        /*05a4*/ 	.short	0x010a
        /*05a6*/ 	.byte	0xff
	.zero		1


	//   ....[72]....
        /*05a8*/ 	.word	0x00003d70
        /*05ac*/ 	.word	0x000000ff
        /*05b0*/ 	.word	0x00000000
        /*05b4*/ 	.short	0x0101
        /*05b6*/ 	.byte	0x05
	.zero		1


	//   ....[73]....
        /*05b8*/ 	.word	0x00003db0
        /*05bc*/ 	.word	0x000000ff
        /*05c0*/ 	.word	0x00000100
        /*05c4*/ 	.short	0x010a
        /*05c6*/ 	.byte	0x07
	.zero		1


	//   ....[74]....
        /*05c8*/ 	.word	0x00003e00
        /*05cc*/ 	.word	0x000000ff
        /*05d0*/ 	.word	0x00000000
        /*05d4*/ 	.short	0x0101
        /*05d6*/ 	.byte	0x05
	.zero		1


	//   ....[75]....
        /*05d8*/ 	.word	0x00004250
        /*05dc*/ 	.word	0x00000000
        /*05e0*/ 	.word	0x00000080
        /*05e4*/ 	.short	0x010a
        /*05e6*/ 	.byte	0xff
	.zero		1


	//   ....[76]....
        /*05e8*/ 	.word	0x00004310
        /*05ec*/ 	.word	0x00000000
        /*05f0*/ 	.word	0x00000000
        /*05f4*/ 	.short	0x0101
        /*05f6*/ 	.byte	0xff
	.zero		1


	//   ....[77]....
        /*05f8*/ 	.word	0x00004630
        /*05fc*/ 	.word	0x000000ff
        /*0600*/ 	.word	0x00000078
        /*0604*/ 	.short	0x010a
        /*0606*/ 	.byte	0x07
	.zero		1


	//   ....[78]....
        /*0608*/ 	.word	0x00004820
        /*060c*/ 	.word	0x000000ff
        /*0610*/ 	.word	0x00000050
        /*0614*/ 	.short	0x010a
        /*0616*/ 	.byte	0x07
	.zero		1


	//   ....[79]....
        /*0618*/ 	.word	0x00004a10
        /*061c*/ 	.word	0x000000ff
        /*0620*/ 	.word	0x00000030
        /*0624*/ 	.short	0x010b
        /*0626*/ 	.byte	0x07
	.zero		1


	//   ....[80]....
        /*0628*/ 	.word	0x00004a20
        /*062c*/ 	.word	0x000000ff
        /*0630*/ 	.word	0x00000000
        /*0634*/ 	.short	0x0101
        /*0636*/ 	.byte	0x0e
	.zero		1


	//   ....[81]....
        /*0638*/ 	.word	0x00004a40
        /*063c*/ 	.word	0x000000ff
        /*0640*/ 	.word	0x00000058
        /*0644*/ 	.short	0x010a
        /*0646*/ 	.byte	0x07
	.zero		1


	//   ....[82]....
        /*0648*/ 	.word	0x00004bf0
        /*064c*/ 	.word	0x000000ff
        /*0650*/ 	.word	0x00000038
        /*0654*/ 	.short	0x010b
        /*0656*/ 	.byte	0x07
	.zero		1


	//   ....[83]....
        /*0658*/ 	.word	0x00004c00
        /*065c*/ 	.word	0x000000ff
        /*0660*/ 	.word	0x00000000
        /*0664*/ 	.short	0x0101
        /*0666*/ 	.byte	0x0e
	.zero		1


	//   ....[84]....
        /*0668*/ 	.word	0x00004c10
        /*066c*/ 	.word	0x000000ff
        /*0670*/ 	.word	0x00000060
        /*0674*/ 	.short	0x010a
        /*0676*/ 	.byte	0x07
	.zero		1


	//   ....[85]....
        /*0678*/ 	.word	0x00004e40
        /*067c*/ 	.word	0x000000ff
        /*0680*/ 	.word	0x00000040
        /*0684*/ 	.short	0x010b
        /*0686*/ 	.byte	0x07
	.zero		1


	//   ....[86]....
        /*0688*/ 	.word	0x00004eb0
        /*068c*/ 	.word	0x000000ff
        /*0690*/ 	.word	0x00000000
        /*0694*/ 	.short	0x0101
        /*0696*/ 	.byte	0x0e
	.zero		1


	//   ....[87]....
        /*0698*/ 	.word	0x00004ef0
        /*069c*/ 	.word	0x000000ff
        /*06a0*/ 	.word	0x00000068
        /*06a4*/ 	.short	0x010a
        /*06a6*/ 	.byte	0x07
	.zero		1


	//   ....[88]....
        /*06a8*/ 	.word	0x00005120
        /*06ac*/ 	.word	0x000000ff
        /*06b0*/ 	.word	0x00000048
        /*06b4*/ 	.short	0x010b
        /*06b6*/ 	.byte	0x07
	.zero		1


	//   ....[89]....
        /*06b8*/ 	.word	0x00005140
        /*06bc*/ 	.word	0x000000ff
        /*06c0*/ 	.word	0x00000000
        /*06c4*/ 	.short	0x0101
        /*06c6*/ 	.byte	0x0d
	.zero		1


	//   ....[90]....
        /*06c8*/ 	.word	0x00005170
        /*06cc*/ 	.word	0x000000ff
        /*06d0*/ 	.word	0x00000050
        /*06d4*/ 	.short	0x010a
        /*06d6*/ 	.byte	0x07
	.zero		1


	//   ....[91]....
        /*06d8*/ 	.word	0x00005190
        /*06dc*/ 	.word	0x000000ff
        /*06e0*/ 	.word	0x00000058
        /*06e4*/ 	.short	0x010a
        /*06e6*/ 	.byte	0x07
	.zero		1


	//   ....[92]....
        /*06e8*/ 	.word	0x000051b0
        /*06ec*/ 	.word	0x000000ff
        /*06f0*/ 	.word	0x00000060
        /*06f4*/ 	.short	0x010a
        /*06f6*/ 	.byte	0x07
	.zero		1


	//   ....[93]....
        /*06f8*/ 	.word	0x000051f0
        /*06fc*/ 	.word	0x00000000
        /*0700*/ 	.word	0x00000068
        /*0704*/ 	.short	0x010a
        /*0706*/ 	.byte	0xff
	.zero		1


	//   ....[94]....
        /*0708*/ 	.word	0x00005540
        /*070c*/ 	.word	0x00000000
        /*0710*/ 	.word	0x00000080
        /*0714*/ 	.short	0x010a
        /*0716*/ 	.byte	0xff
	.zero		1


	//   ....[95]....
        /*0718*/ 	.word	0x00005650
        /*071c*/ 	.word	0x00000000
        /*0720*/ 	.word	0x00000000
        /*0724*/ 	.short	0x0101
        /*0726*/ 	.byte	0xff
	.zero		1


	//   ....[96]....
        /*0728*/ 	.word	0x00006070
        /*072c*/ 	.word	0x000000ff
        /*0730*/ 	.word	0x00000030
        /*0734*/ 	.short	0x010a
        /*0736*/ 	.byte	0x30
	.zero		1


	//   ....[97]....
        /*0738*/ 	.word	0x000060b0
        /*073c*/ 	.word	0x0000004a
        /*0740*/ 	.word	0x000000a0
        /*0744*/ 	.short	0x010a
        /*0746*/ 	.byte	0xff
	.zero		1


	//   ....[98]....
        /*0748*/ 	.word	0x000061c0
        /*074c*/ 	.word	0x000000ff
        /*0750*/ 	.word	0x00000030
        /*0754*/ 	.short	0x010a
        /*0756*/ 	.byte	0x30
	.zero		1


	//   ....[99]....
        /*0758*/ 	.word	0x00006290
        /*075c*/ 	.word	0x0000004a
        /*0760*/ 	.word	0x000000a0
        /*0764*/ 	.short	0x010a
        /*0766*/ 	.byte	0xff
	.zero		1


	//   ....[100]....
        /*0768*/ 	.word	0x00006a40
        /*076c*/ 	.word	0x00000000
        /*0770*/ 	.word	0x00000000
        /*0774*/ 	.short	0x0101
        /*0776*/ 	.byte	0xff
	.zero		1


	//   ....[101]....
        /*0778*/ 	.word	0x00006a50
        /*077c*/ 	.word	0x00000003
        /*0780*/ 	.word	0x00000030
        /*0784*/ 	.short	0x010a
        /*0786*/ 	.byte	0xff
	.zero		1


	//   ....[102]....
        /*0788*/ 	.word	0x00006b10
        /*078c*/ 	.word	0x00000003
        /*0790*/ 	.word	0x00000030
        /*0794*/ 	.short	0x010a
        /*0796*/ 	.byte	0xff
	.zero		1


	//   ....[103]....
        /*0798*/ 	.word	0x00007300
        /*079c*/ 	.word	0x00000052
        /*07a0*/ 	.word	0x00000000
        /*07a4*/ 	.short	0x0101
        /*07a6*/ 	.byte	0xff
	.zero		1


	//   ....[104]....
        /*07a8*/ 	.word	0x00007320
        /*07ac*/ 	.word	0x00000053
        /*07b0*/ 	.word	0x00000030
        /*07b4*/ 	.short	0x010a
        /*07b6*/ 	.byte	0xff
	.zero		1


	//   ....[105]....
        /*07b8*/ 	.word	0x000073d0
        /*07bc*/ 	.word	0x00000053
        /*07c0*/ 	.word	0x00000030
        /*07c4*/ 	.short	0x010a
        /*07c6*/ 	.byte	0xff
	.zero		1


	//   ....[106]....
        /*07c8*/ 	.word	0x00007bc0
        /*07cc*/ 	.word	0x00000052
        /*07d0*/ 	.word	0x00000000
        /*07d4*/ 	.short	0x0101
        /*07d6*/ 	.byte	0xff
	.zero		1


	//   ....[107]....
        /*07d8*/ 	.word	0x00007be0
        /*07dc*/ 	.word	0x00000058
        /*07e0*/ 	.word	0x00000030
        /*07e4*/ 	.short	0x010a
        /*07e6*/ 	.byte	0xff
	.zero		1


	//   ....[108]....
        /*07e8*/ 	.word	0x00007c90
        /*07ec*/ 	.word	0x00000058
        /*07f0*/ 	.word	0x00000030
        /*07f4*/ 	.short	0x010a
        /*07f6*/ 	.byte	0xff
	.zero		1


	//   ....[109]....
        /*07f8*/ 	.word	0x00007f40
        /*07fc*/ 	.word	0x0000004a
        /*0800*/ 	.word	0x00000000
        /*0804*/ 	.short	0x0101
        /*0806*/ 	.byte	0xff
	.zero		1


	//   ....[110]....
        /*0808*/ 	.word	0x000084d0
        /*080c*/ 	.word	0x00000002
        /*0810*/ 	.word	0x00000000
        /*0814*/ 	.short	0x0101
        /*0816*/ 	.byte	0xff
	.zero		1


	//   ....[111]....
        /*0818*/ 	.word	0x00008740
        /*081c*/ 	.word	0x000000ff
        /*0820*/ 	.word	0x00000000
        /*0824*/ 	.short	0x0101
        /*0826*/ 	.byte	0x04
	.zero		1


	//   ....[112]....
        /*0828*/ 	.word	0x00008760
        /*082c*/ 	.word	0x00000003
        /*0830*/ 	.word	0x000000f0
        /*0834*/ 	.short	0x010a
        /*0836*/ 	.byte	0xff
	.zero		1


	//   ....[113]....
        /*0838*/ 	.word	0x000087c0
        /*083c*/ 	.word	0x00000002
        /*0840*/ 	.word	0x00000018
        /*0844*/ 	.short	0x010a
        /*0846*/ 	.byte	0xff
	.zero		1


	//   ....[114]....
        /*0848*/ 	.word	0x00008820
        /*084c*/ 	.word	0x00000002
        /*0850*/ 	.word	0x00000018
        /*0854*/ 	.short	0x010a
        /*0856*/ 	.byte	0xff
	.zero		1


	//   ....[115]....
        /*0858*/ 	.word	0x00008870
        /*085c*/ 	.word	0x00000002
        /*0860*/ 	.word	0x00000080
        /*0864*/ 	.short	0x010a
        /*0866*/ 	.byte	0xff
	.zero		1


	//   ....[116]....
        /*0868*/ 	.word	0x000088d0
        /*086c*/ 	.word	0x00000000
        /*0870*/ 	.word	0x00000000
        /*0874*/ 	.short	0x010a
        /*0876*/ 	.byte	0xff
	.zero		1


	//   ....[117]....
        /*0878*/ 	.word	0x00008930
        /*087c*/ 	.word	0x00000000
        /*0880*/ 	.word	0x00000000
        /*0884*/ 	.short	0x010a
        /*0886*/ 	.byte	0xff
	.zero		1


	//   ....[118]....
        /*0888*/ 	.word	0x00008980
        /*088c*/ 	.word	0x00000000
        /*0890*/ 	.word	0x000000e0
        /*0894*/ 	.short	0x010a
        /*0896*/ 	.byte	0xff
	.zero		1


	//   ....[119]....
        /*0898*/ 	.word	0x000089e0
        /*089c*/ 	.word	0x00000000
        /*08a0*/ 	.word	0x00000090
        /*08a4*/ 	.short	0x010a
        /*08a6*/ 	.byte	0xff
	.zero		1


	//   ....[120]....
        /*08a8*/ 	.word	0x00008a30
        /*08ac*/ 	.word	0x00000000
        /*08b0*/ 	.word	0x00000080
        /*08b4*/ 	.short	0x010a
        /*08b6*/ 	.byte	0xff
	.zero		1


	//   ....[121]....
        /*08b8*/ 	.word	0x00008a90
        /*08bc*/ 	.word	0x00000000
        /*08c0*/ 	.word	0x00000090
        /*08c4*/ 	.short	0x010a
        /*08c6*/ 	.byte	0xff
	.zero		1


	//   ....[122]....
        /*08c8*/ 	.word	0x00008af0
        /*08cc*/ 	.word	0x00000004
        /*08d0*/ 	.word	0x00000008
        /*08d4*/ 	.short	0x010a
        /*08d6*/ 	.byte	0xff
	.zero		1


	//   ....[123]....
        /*08d8*/ 	.word	0x00008bd0
        /*08dc*/ 	.word	0x00000002
        /*08e0*/ 	.word	0x00000008
        /*08e4*/ 	.short	0x010a
        /*08e6*/ 	.byte	0xff
	.zero		1


	//   ....[124]....
        /*08e8*/ 	.word	0x00008c20
        /*08ec*/ 	.word	0x00000000
        /*08f0*/ 	.word	0x00000080
        /*08f4*/ 	.short	0x010a
        /*08f6*/ 	.byte	0xff
	.zero		1


	//   ....[125]....
        /*08f8*/ 	.word	0x00008c80
        /*08fc*/ 	.word	0x00000000
        /*0900*/ 	.word	0x000000c0
        /*0904*/ 	.short	0x010a
        /*0906*/ 	.byte	0xff
	.zero		1


	//   ....[126]....
        /*0908*/ 	.word	0x00008ce0
        /*090c*/ 	.word	0x00000000
        /*0910*/ 	.word	0x00000000
        /*0914*/ 	.short	0x010a
        /*0916*/ 	.byte	0xff
	.zero		1


	//   ....[127]....
        /*0918*/ 	.word	0x00008d40
        /*091c*/ 	.word	0x00000000
        /*0920*/ 	.word	0x00000000
        /*0924*/ 	.short	0x010a
        /*0926*/ 	.byte	0xff
	.zero		1


	//   ....[128]....
        /*0928*/ 	.word	0x00008da0
        /*092c*/ 	.word	0x00000000
        /*0930*/ 	.word	0x00000000
        /*0934*/ 	.short	0x010a
        /*0936*/ 	.byte	0xff
	.zero		1


	//   ....[129]....
        /*0938*/ 	.word	0x00008e00
        /*093c*/ 	.word	0x00000000
        /*0940*/ 	.word	0x00000000
        /*0944*/ 	.short	0x010a
        /*0946*/ 	.byte	0xff
	.zero		1


	//   ....[130]....
        /*0948*/ 	.word	0x00008e60
        /*094c*/ 	.word	0x00000000
        /*0950*/ 	.word	0x00000100
        /*0954*/ 	.short	0x010a
        /*0956*/ 	.byte	0xff
	.zero		1


	//   ....[131]....
        /*0958*/ 	.word	0x00008eb0
        /*095c*/ 	.word	0x00000000
        /*0960*/ 	.word	0x00000080
        /*0964*/ 	.short	0x010a
        /*0966*/ 	.byte	0xff
	.zero		1


	//   ....[132]....
        /*0968*/ 	.word	0x00008f10
        /*096c*/ 	.word	0x00000000
        /*0970*/ 	.word	0x00000078
        /*0974*/ 	.short	0x010a
        /*0976*/ 	.byte	0xff
	.zero		1


	//   ....[133]....
        /*0978*/ 	.word	0x00008f70
        /*097c*/ 	.word	0x00000003
        /*0980*/ 	.word	0x00000050
        /*0984*/ 	.short	0x010a
        /*0986*/ 	.byte	0xff
	.zero		1


	//   ....[134]....
        /*0988*/ 	.word	0x00008fd0
        /*098c*/ 	.word	0x00000003
        /*0990*/ 	.word	0x00000058
        /*0994*/ 	.short	0x010a
        /*0996*/ 	.byte	0xff
	.zero		1


	//   ....[135]....
        /*0998*/ 	.word	0x00009030
        /*099c*/ 	.word	0x00000003
        /*09a0*/ 	.word	0x00000060
        /*09a4*/ 	.short	0x010a
        /*09a6*/ 	.byte	0xff
	.zero		1


	//   ....[136]....
        /*09a8*/ 	.word	0x00009090
        /*09ac*/ 	.word	0x00000003
        /*09b0*/ 	.word	0x00000068
        /*09b4*/ 	.short	0x010a
        /*09b6*/ 	.byte	0xff
	.zero		1


	//   ....[137]....
        /*09b8*/ 	.word	0x000090f0
        /*09bc*/ 	.word	0x00000000
        /*09c0*/ 	.word	0x00000050
        /*09c4*/ 	.short	0x010a
        /*09c6*/ 	.byte	0xff
	.zero		1


	//   ....[138]....
        /*09c8*/ 	.word	0x00009150
        /*09cc*/ 	.word	0x00000000
        /*09d0*/ 	.word	0x00000058
        /*09d4*/ 	.short	0x010a
        /*09d6*/ 	.byte	0xff
	.zero		1


	//   ....[139]....
        /*09d8*/ 	.word	0x000091b0
        /*09dc*/ 	.word	0x00000000
        /*09e0*/ 	.word	0x00000060
        /*09e4*/ 	.short	0x010a
        /*09e6*/ 	.byte	0xff
	.zero		1


	//   ....[140]....
        /*09e8*/ 	.word	0x00009200
        /*09ec*/ 	.word	0x00000000
        /*09f0*/ 	.word	0x00000080
        /*09f4*/ 	.short	0x010a
        /*09f6*/ 	.byte	0xff
	.zero		1


	//   ....[141]....
        /*09f8*/ 	.word	0x00009260
        /*09fc*/ 	.word	0x00000000
        /*0a00*/ 	.word	0x00000030
        /*0a04*/ 	.short	0x010a
        /*0a06*/ 	.byte	0xff
	.zero		1


	//   ....[142]....
        /*0a08*/ 	.word	0x000092b0
        /*0a0c*/ 	.word	0x0000004a
        /*0a10*/ 	.word	0x000000a0
        /*0a14*/ 	.short	0x010a
        /*0a16*/ 	.byte	0xff
	.zero		1


	//   ....[143]....
        /*0a18*/ 	.word	0x00009300
        /*0a1c*/ 	.word	0x00000003
        /*0a20*/ 	.word	0x00000030
        /*0a24*/ 	.short	0x010a
        /*0a26*/ 	.byte	0xff
	.zero		1


	//   ....[144]....
        /*0a28*/ 	.word	0x00009350
        /*0a2c*/ 	.word	0x00000053
        /*0a30*/ 	.word	0x00000030
        /*0a34*/ 	.short	0x010a
        /*0a36*/ 	.byte	0xff
	.zero		1


	//   ....[145]....
        /*0a38*/ 	.word	0x000093a0
        /*0a3c*/ 	.word	0x00000058
        /*0a40*/ 	.word	0x00000030
        /*0a44*/ 	.short	0x010a
        /*0a46*/ 	.byte	0xff
	.zero		1


	//----- nvinfo : EIATTR_NUM_MBARRIERS
	.align		4
.L_47:
        /*0a48*/ 	.byte	0x03, 0x38
        /*0a4a*/ 	.short	0x0021


	//----- nvinfo : EIATTR_EXIT_INSTR_OFFSETS
	.align		4
        /*0a4c*/ 	.byte	0x04, 0x1c
        /*0a4e*/ 	.short	(.L_49 - .L_48)


	//   ....[0]....
.L_48:
        /*0a50*/ 	.word	0x00002750


	//   ....[1]....
        /*0a54*/ 	.word	0x00002c50


	//   ....[2]....
        /*0a58*/ 	.word	0x00002cb0


	//   ....[3]....
        /*0a5c*/ 	.word	0x00004030


	//   ....[4]....
        /*0a60*/ 	.word	0x00005220


	//   ....[5]....
        /*0a64*/ 	.word	0x00005260


	//   ....[6]....
        /*0a68*/ 	.word	0x00008630


	//   ....[7]....
        /*0a6c*/ 	.word	0x000086b0


	//   ....[8]....
        /*0a70*/ 	.word	0x000086e0


	//   ....[9]....
        /*0a74*/ 	.word	0x00008750


	//----- nvinfo : EIATTR_MAX_THREADS
	.align		4
.L_49:
        /*0a78*/ 	.byte	0x04, 0x05
        /*0a7a*/ 	.short	(.L_51 - .L_50)
.L_50:
        /*0a7c*/ 	.word	0x00000100
        /*0a80*/ 	.word	0x00000001
        /*0a84*/ 	.word	0x00000001


	//----- nvinfo : EIATTR_CRS_STACK_SIZE
	.align		4
.L_51:
        /*0a88*/ 	.byte	0x04, 0x1e
        /*0a8a*/ 	.short	(.L_53 - .L_52)
.L_52:
        /*0a8c*/ 	.word	0x00000000


	//----- nvinfo : EIATTR_CBANK_PARAM_SIZE
	.align		4
.L_53:
        /*0a90*/ 	.byte	0x03, 0x19
        /*0a92*/ 	.short	0x0800


	//----- nvinfo : EIATTR_PARAM_CBANK
	.align		4
        /*0a94*/ 	.byte	0x04, 0x0a
        /*0a96*/ 	.short	(.L_55 - .L_54)
	.align		4
.L_54:
        /*0a98*/ 	.word	index@(.nv.constant0._ZN7cutlass13device_kernelINS_4gemm6kernel13GemmUniversalIN4cute5tupleIJiiiiEEENS1_10collective13CollectiveMmaINS1_35MainloopSm100TmaUmmaWarpSpecializedILi3ELi2ELi4ENS5_IJNS4_1CILi2EEENSA_ILi1EEESC_EEEEENS5_IJNSA_ILi128EEESF_NSA_ILi64EEEEEENS_6half_tENS5_IJlSC_lEEESI_SJ_NS4_8TiledMMAINS4_8MMA_AtomIJNS4_26SM100_MMA_F16BF16_2x1SM_SSISI_SI_fLi128ELi128ELNS4_4UMMA5MajorE0ELSO_0ELNSN_7ScaleInE0ELSP_0EEEEEENS4_6LayoutINS5_IJSC_SC_SC_EEENS5_IJNSA_ILi0EEESU_SU_EEEEENS5_IJNS4_10UnderscoreESX_SX_EEEEENS4_18SM100_TMA_2SM_LOADENS4_14ComposedLayoutINS4_7SwizzleILi3ELi4ELi3EEENS4_18smem_ptr_flag_bitsILi16EEENSS_INS5_IJNSA_ILi8EEESG_EEENS5_IJSG_SC_EEEEEEEvNS4_8identityES10_S1A_vS1B_EENS_8epilogue10collective18CollectiveEpilogueINS1D_23Sm100TmaWarpSpecializedILi4ELi2ELi16ELb1ELb0EEEJNS5_IJSG_SF_SG_EEENS5_IJNSS_ISG_SC_EENSS_INS5_IJNSA_ILi16EEESB_EEENS5_IJSC_SG_EEEEEEEESI_SJ_SI_SJ_NS1D_6fusion15FusionCallbacksIS1H_NS1P_17LinearCombinationISI_fSI_fLNS_15FloatRoundStyleE2EEES1I_S1O_JEEENS4_5SM1004TMEM4LOAD26SM100_TMEM_LOAD_32dp32b16xENS4_13SM90_TMA_LOADENS11_INS12_ILi1ELi4ELi3EEES15_NSS_INS5_IJS16_S1K_EEENS5_IJS1K_SC_EEEEEEENS4_39AutoVectorizingCopyWithAssumedAlignmentILi128EEENS4_14SM90_TMA_STOREES24_S26_S26_EEEvvEEEEvNT_6ParamsE)
        /*0a9c*/ 	.short	0x0380
        /*0a9e*/ 	.short	0x0800


	//----- nvinfo : EIATTR_SW_WAR
	.align		4
.L_55:
        /*0aa0*/ 	.byte	0x04, 0x36
        /*0aa2*/ 	.short	(.L_57 - .L_56)
.L_56:
        /*0aa4*/ 	.word	0x00000008
.L_57:


//--------------------- .nv.callgraph             --------------------------
	.section	.nv.callgraph,"",@"SHT_CUDA_CALLGRAPH"
	.align	4
	.sectionentsize	8
	.align		4
        /*0000*/ 	.word	0x00000000
	.align		4
        /*0004*/ 	.word	0xffffffff
	.align		4
        /*0008*/ 	.word	index@(_ZN7cutlass13device_kernelINS_4gemm6kernel13GemmUniversalIN4cute5tupleIJiiiiEEENS1_10collective13CollectiveMmaINS1_35MainloopSm100TmaUmmaWarpSpecializedILi3ELi2ELi4ENS5_IJNS4_1CILi2EEENSA_ILi1EEESC_EEEEENS5_IJNSA_ILi128EEESF_NSA_ILi64EEEEEENS_6half_tENS5_IJlSC_lEEESI_SJ_NS4_8TiledMMAINS4_8MMA_AtomIJNS4_26SM100_MMA_F16BF16_2x1SM_SSISI_SI_fLi128ELi128ELNS4_4UMMA5MajorE0ELSO_0ELNSN_7ScaleInE0ELSP_0EEEEEENS4_6LayoutINS5_IJSC_SC_SC_EEENS5_IJNSA_ILi0EEESU_SU_EEEEENS5_IJNS4_10UnderscoreESX_SX_EEEEENS4_18SM100_TMA_2SM_LOADENS4_14ComposedLayoutINS4_7SwizzleILi3ELi4ELi3EEENS4_18smem_ptr_flag_bitsILi16EEENSS_INS5_IJNSA_ILi8EEESG_EEENS5_IJSG_SC_EEEEEEEvNS4_8identityES10_S1A_vS1B_EENS_8epilogue10collective18CollectiveEpilogueINS1D_23Sm100TmaWarpSpecializedILi4ELi2ELi16ELb1ELb0EEEJNS5_IJSG_SF_SG_EEENS5_IJNSS_ISG_SC_EENSS_INS5_IJNSA_ILi16EEESB_EEENS5_IJSC_SG_EEEEEEEESI_SJ_SI_SJ_NS1D_6fusion15FusionCallbacksIS1H_NS1P_17LinearCombinationISI_fSI_fLNS_15FloatRoundStyleE2EEES1I_S1O_JEEENS4_5SM1004TMEM4LOAD26SM100_TMEM_LOAD_32dp32b16xENS4_13SM90_TMA_LOADENS11_INS12_ILi1ELi4ELi3EEES15_NSS_INS5_IJS16_S1K_EEENS5_IJS1K_SC_EEEEEEENS4_39AutoVectorizingCopyWithAssumedAlignmentILi128EEENS4_14SM90_TMA_STOREES24_S26_S26_EEEvvEEEEvNT_6ParamsE)
	.align		4
        /*000c*/ 	.word	index@(__assertfail)
	.align		4
        /*0010*/ 	.word	0x00000000
	.align		4
        /*0014*/ 	.word	0xfffffffe
	.align		4
        /*0018*/ 	.word	0x00000000
	.align		4
        /*001c*/ 	.word	0xfffffffd
	.align		4
        /*0020*/ 	.word	0x00000000
	.align		4
        /*0024*/ 	.word	0xfffffffc


//--------------------- .nv.constant4             --------------------------
	.section	.nv.constant4,"a",@progbits
	.align	8
	.align		8
.nv.constant4:
        /*0000*/ 	.dword	__assertfail
	.align		8
        /*0008*/ 	.dword	__unnamed_1
	.align		8
        /*0010*/ 	.dword	__unnamed_2
	.align		8
        /*0018*/ 	.dword	_ZN40_INTERNAL_f0ad28d2_4_k_cu_931618b8_277304cuda3std3__45__cpo5beginE
	.align		8
        /*0020*/ 	.dword	_ZN40_INTERNAL_f0ad28d2_4_k_cu_931618b8_277304cuda3std3__45__cpo3endE
	.align		8
        /*0028*/ 	.dword	_ZN40_INTERNAL_f0ad28d2_4_k_cu_931618b8_277304cuda3std3__45__cpo6cbeginE
	.align		8
        /*0030*/ 	.dword	_ZN40_INTERNAL_f0ad28d2_4_k_cu_931618b8_277304cuda3std3__45__cpo4cendE
	.align		8
        /*0038*/ 	.dword	_ZN40_INTERNAL_f0ad28d2_4_k_cu_931618b8_277304cuda3std3__442_GLOBAL__N__f0ad28d2_4_k_cu_931618b8_277306ignoreE
	.align		8
        /*0040*/ 	.dword	_ZN40_INTERNAL_f0ad28d2_4_k_cu_931618b8_277304cuda3std3__419piecewise_constructE
	.align		8
        /*0048*/ 	.dword	_ZN40_INTERNAL_f0ad28d2_4_k_cu_931618b8_277304cuda3std3__48in_placeE
	.align		8
        /*0050*/ 	.dword	_ZN40_INTERNAL_f0ad28d2_4_k_cu_931618b8_277304cuda3std6ranges3__45__cpo4swapE
	.align		8
        /*0058*/ 	.dword	_ZN40_INTERNAL_f0ad28d2_4_k_cu_931618b8_277304cuda3std6ranges3__45__cpo9iter_moveE
	.align		8
        /*0060*/ 	.dword	_ZN40_INTERNAL_f0ad28d2_4_k_cu_931618b8_277304cute7productE
	.align		8
        /*0068*/ 	.dword	_ZN40_INTERNAL_f0ad28d2_4_k_cu_931618b8_277304cute1_E
	.align		8
        /*0070*/ 	.dword	$str$25
	.align		8
        /*0078*/ 	.dword	$str$26
	.align		8
        /*0080*/ 	.dword	$str$27
	.align		8
        /*0088*/ 	.dword	$str$28


//--------------------- .text._ZN7cutlass13device_kernelINS_4gemm6kernel13GemmUniversalIN4cute5tupleIJiiiiEEENS1_10collective13CollectiveMmaINS1_35MainloopSm100TmaUmmaWarpSpecializedILi3ELi2ELi4ENS5_IJNS4_1CILi2EEENSA_ILi1EEESC_EEEEENS5_IJNSA_ILi128EEESF_NSA_ILi64EEEEEENS_6half_tENS5_IJlSC_lEEESI_SJ_NS4_8TiledMMAINS4_8MMA_AtomIJNS4_26SM100_MMA_F16BF16_2x1SM_SSISI_SI_fLi128ELi128ELNS4_4UMMA5MajorE0ELSO_0ELNSN_7ScaleInE0ELSP_0EEEEEENS4_6LayoutINS5_IJSC_SC_SC_EEENS5_IJNSA_ILi0EEESU_SU_EEEEENS5_IJNS4_10UnderscoreESX_SX_EEEEENS4_18SM100_TMA_2SM_LOADENS4_14ComposedLayoutINS4_7SwizzleILi3ELi4ELi3EEENS4_18smem_ptr_flag_bitsILi16EEENSS_INS5_IJNSA_ILi8EEESG_EEENS5_IJSG_SC_EEEEEEEvNS4_8identityES10_S1A_vS1B_EENS_8epilogue10collective18CollectiveEpilogueINS1D_23Sm100TmaWarpSpecializedILi4ELi2ELi16ELb1ELb0EEEJNS5_IJSG_SF_SG_EEENS5_IJNSS_ISG_SC_EENSS_INS5_IJNSA_ILi16EEESB_EEENS5_IJSC_SG_EEEEEEEESI_SJ_SI_SJ_NS1D_6fusion15FusionCallbacksIS1H_NS1P_17LinearCombinationISI_fSI_fLNS_15FloatRoundStyleE2EEES1I_S1O_JEEENS4_5SM1004TMEM4LOAD26SM100_TMEM_LOAD_32dp32b16xENS4_13SM90_TMA_LOADENS11_INS12_ILi1ELi4ELi3EEES15_NSS_INS5_IJS16_S1K_EEENS5_IJS1K_SC_EEEEEEENS4_39AutoVectorizingCopyWithAssumedAlignmentILi128EEENS4_14SM90_TMA_STOREES24_S26_S26_EEEvvEEEEvNT_6ParamsE --------------------------
	.section	.text._ZN7cutlass13device_kernelINS_4gemm6kernel13GemmUniversalIN4cute5tupleIJiiiiEEENS1_10collective13CollectiveMmaINS1_35MainloopSm100TmaUmmaWarpSpecializedILi3ELi2ELi4ENS5_IJNS4_1CILi2EEENSA_ILi1EEESC_EEEEENS5_IJNSA_ILi128EEESF_NSA_ILi64EEEEEENS_6half_tENS5_IJlSC_lEEESI_SJ_NS4_8TiledMMAINS4_8MMA_AtomIJNS4_26SM100_MMA_F16BF16_2x1SM_SSISI_SI_fLi128ELi128ELNS4_4UMMA5MajorE0ELSO_0ELNSN_7ScaleInE0ELSP_0EEEEEENS4_6LayoutINS5_IJSC_SC_SC_EEENS5_IJNSA_ILi0EEESU_SU_EEEEENS5_IJNS4_10UnderscoreESX_SX_EEEEENS4_18SM100_TMA_2SM_LOADENS4_14ComposedLayoutINS4_7SwizzleILi3ELi4ELi3EEENS4_18smem_ptr_flag_bitsILi16EEENSS_INS5_IJNSA_ILi8EEESG_EEENS5_IJSG_SC_EEEEEEEvNS4_8identityES10_S1A_vS1B_EENS_8epilogue10collective18CollectiveEpilogueINS1D_23Sm100TmaWarpSpecializedILi4ELi2ELi16ELb1ELb0EEEJNS5_IJSG_SF_SG_EEENS5_IJNSS_ISG_SC_EENSS_INS5_IJNSA_ILi16EEESB_EEENS5_IJSC_SG_EEEEEEEESI_SJ_SI_SJ_NS1D_6fusion15FusionCallbacksIS1H_NS1P_17LinearCombinationISI_fSI_fLNS_15FloatRoundStyleE2EEES1I_S1O_JEEENS4_5SM1004TMEM4LOAD26SM100_TMEM_LOAD_32dp32b16xENS4_13SM90_TMA_LOADENS11_INS12_ILi1ELi4ELi3EEES15_NSS_INS5_IJS16_S1K_EEENS5_IJS1K_SC_EEEEEEENS4_39AutoVectorizingCopyWithAssumedAlignmentILi128EEENS4_14SM90_TMA_STOREES24_S26_S26_EEEvvEEEEvNT_6ParamsE,"ax",@progbits
	.align	128
.text._ZN7cutlass13device_kernelINS_4gemm6kernel13GemmUniversalIN4cute5tupleIJiiiiEEENS1_10collective13CollectiveMmaINS1_35MainloopSm100TmaUmmaWarpSpecializedILi3ELi2ELi4ENS5_IJNS4_1CILi2EEENSA_ILi1EEESC_EEEEENS5_IJNSA_ILi128EEESF_NSA_ILi64EEEEEENS_6half_tENS5_IJlSC_lEEESI_SJ_NS4_8TiledMMAINS4_8MMA_AtomIJNS4_26SM100_MMA_F16BF16_2x1SM_SSISI_SI_fLi128ELi128ELNS4_4UMMA5MajorE0ELSO_0ELNSN_7ScaleInE0ELSP_0EEEEEENS4_6LayoutINS5_IJSC_SC_SC_EEENS5_IJNSA_ILi0EEESU_SU_EEEEENS5_IJNS4_10UnderscoreESX_SX_EEEEENS4_18SM100_TMA_2SM_LOADENS4_14ComposedLayoutINS4_7SwizzleILi3ELi4ELi3EEENS4_18smem_ptr_flag_bitsILi16EEENSS_INS5_IJNSA_ILi8EEESG_EEENS5_IJSG_SC_EEEEEEEvNS4_8identityES10_S1A_vS1B_EENS_8epilogue10collective18CollectiveEpilogueINS1D_23Sm100TmaWarpSpecializedILi4ELi2ELi16ELb1ELb0EEEJNS5_IJSG_SF_SG_EEENS5_IJNSS_ISG_SC_EENSS_INS5_IJNSA_ILi16EEESB_EEENS5_IJSC_SG_EEEEEEEESI_SJ_SI_SJ_NS1D_6fusion15FusionCallbacksIS1H_NS1P_17LinearCombinationISI_fSI_fLNS_15FloatRoundStyleE2EEES1I_S1O_JEEENS4_5SM1004TMEM4LOAD26SM100_TMEM_LOAD_32dp32b16xENS4_13SM90_TMA_LOADENS11_INS12_ILi1ELi4ELi3EEES15_NSS_INS5_IJS16_S1K_EEENS5_IJS1K_SC_EEEEEEENS4_39AutoVectorizingCopyWithAssumedAlignmentILi128EEENS4_14SM90_TMA_STOREES24_S26_S26_EEEvvEEEEvNT_6ParamsE:
        .type           _ZN7cutlass13device_kernelINS_4gemm6kernel13GemmUniversalIN4cute5tupleIJiiiiEEENS1_10collective13CollectiveMmaINS1_35MainloopSm100TmaUmmaWarpSpecializedILi3ELi2ELi4ENS5_IJNS4_1CILi2EEENSA_ILi1EEESC_EEEEENS5_IJNSA_ILi128EEESF_NSA_ILi64EEEEEENS_6half_tENS5_IJlSC_lEEESI_SJ_NS4_8TiledMMAINS4_8MMA_AtomIJNS4_26SM100_MMA_F16BF16_2x1SM_SSISI_SI_fLi128ELi128ELNS4_4UMMA5MajorE0ELSO_0ELNSN_7ScaleInE0ELSP_0EEEEEENS4_6LayoutINS5_IJSC_SC_SC_EEENS5_IJNSA_ILi0EEESU_SU_EEEEENS5_IJNS4_10UnderscoreESX_SX_EEEEENS4_18SM100_TMA_2SM_LOADENS4_14ComposedLayoutINS4_7SwizzleILi3ELi4ELi3EEENS4_18smem_ptr_flag_bitsILi16EEENSS_INS5_IJNSA_ILi8EEESG_EEENS5_IJSG_SC_EEEEEEEvNS4_8identityES10_S1A_vS1B_EENS_8epilogue10collective18CollectiveEpilogueINS1D_23Sm100TmaWarpSpecializedILi4ELi2ELi16ELb1ELb0EEEJNS5_IJSG_SF_SG_EEENS5_IJNSS_ISG_SC_EENSS_INS5_IJNSA_ILi16EEESB_EEENS5_IJSC_SG_EEEEEEEESI_SJ_SI_SJ_NS1D_6fusion15FusionCallbacksIS1H_NS1P_17LinearCombinationISI_fSI_fLNS_15FloatRoundStyleE2EEES1I_S1O_JEEENS4_5SM1004TMEM4LOAD26SM100_TMEM_LOAD_32dp32b16xENS4_13SM90_TMA_LOADENS11_INS12_ILi1ELi4ELi3EEES15_NSS_INS5_IJS16_S1K_EEENS5_IJS1K_SC_EEEEEEENS4_39AutoVectorizingCopyWithAssumedAlignmentILi128EEENS4_14SM90_TMA_STOREES24_S26_S26_EEEvvEEEEvNT_6ParamsE,@function
        .size           _ZN7cutlass13device_kernelINS_4gemm6kernel13GemmUniversalIN4cute5tupleIJiiiiEEENS1_10collective13CollectiveMmaINS1_35MainloopSm100TmaUmmaWarpSpecializedILi3ELi2ELi4ENS5_IJNS4_1CILi2EEENSA_ILi1EEESC_EEEEENS5_IJNSA_ILi128EEESF_NSA_ILi64EEEEEENS_6half_tENS5_IJlSC_lEEESI_SJ_NS4_8TiledMMAINS4_8MMA_AtomIJNS4_26SM100_MMA_F16BF16_2x1SM_SSISI_SI_fLi128ELi128ELNS4_4UMMA5MajorE0ELSO_0ELNSN_7ScaleInE0ELSP_0EEEEEENS4_6LayoutINS5_IJSC_SC_SC_EEENS5_IJNSA_ILi0EEESU_SU_EEEEENS5_IJNS4_10UnderscoreESX_SX_EEEEENS4_18SM100_TMA_2SM_LOADENS4_14ComposedLayoutINS4_7SwizzleILi3ELi4ELi3EEENS4_18smem_ptr_flag_bitsILi16EEENSS_INS5_IJNSA_ILi8EEESG_EEENS5_IJSG_SC_EEEEEEEvNS4_8identityES10_S1A_vS1B_EENS_8epilogue10collective18CollectiveEpilogueINS1D_23Sm100TmaWarpSpecializedILi4ELi2ELi16ELb1ELb0EEEJNS5_IJSG_SF_SG_EEENS5_IJNSS_ISG_SC_EENSS_INS5_IJNSA_ILi16EEESB_EEENS5_IJSC_SG_EEEEEEEESI_SJ_SI_SJ_NS1D_6fusion15FusionCallbacksIS1H_NS1P_17LinearCombinationISI_fSI_fLNS_15FloatRoundStyleE2EEES1I_S1O_JEEENS4_5SM1004TMEM4LOAD26SM100_TMEM_LOAD_32dp32b16xENS4_13SM90_TMA_LOADENS11_INS12_ILi1ELi4ELi3EEES15_NSS_INS5_IJS16_S1K_EEENS5_IJS1K_SC_EEEEEEENS4_39AutoVectorizingCopyWithAssumedAlignmentILi128EEENS4_14SM90_TMA_STOREES24_S26_S26_EEEvvEEEEvNT_6ParamsE,(.L_x_194 - _ZN7cutlass13device_kernelINS_4gemm6kernel13GemmUniversalIN4cute5tupleIJiiiiEEENS1_10collective13CollectiveMmaINS1_35MainloopSm100TmaUmmaWarpSpecializedILi3ELi2ELi4ENS5_IJNS4_1CILi2EEENSA_ILi1EEESC_EEEEENS5_IJNSA_ILi128EEESF_NSA_ILi64EEEEEENS_6half_tENS5_IJlSC_lEEESI_SJ_NS4_8TiledMMAINS4_8MMA_AtomIJNS4_26SM100_MMA_F16BF16_2x1SM_SSISI_SI_fLi128ELi128ELNS4_4UMMA5MajorE0ELSO_0ELNSN_7ScaleInE0ELSP_0EEEEEENS4_6LayoutINS5_IJSC_SC_SC_EEENS5_IJNSA_ILi0EEESU_SU_EEEEENS5_IJNS4_10UnderscoreESX_SX_EEEEENS4_18SM100_TMA_2SM_LOADENS4_14ComposedLayoutINS4_7SwizzleILi3ELi4ELi3EEENS4_18smem_ptr_flag_bitsILi16EEENSS_INS5_IJNSA_ILi8EEESG_EEENS5_IJSG_SC_EEEEEEEvNS4_8identityES10_S1A_vS1B_EENS_8epilogue10collective18CollectiveEpilogueINS1D_23Sm100TmaWarpSpecializedILi4ELi2ELi16ELb1ELb0EEEJNS5_IJSG_SF_SG_EEENS5_IJNSS_ISG_SC_EENSS_INS5_IJNSA_ILi16EEESB_EEENS5_IJSC_SG_EEEEEEEESI_SJ_SI_SJ_NS1D_6fusion15FusionCallbacksIS1H_NS1P_17LinearCombinationISI_fSI_fLNS_15FloatRoundStyleE2EEES1I_S1O_JEEENS4_5SM1004TMEM4LOAD26SM100_TMEM_LOAD_32dp32b16xENS4_13SM90_TMA_LOADENS11_INS12_ILi1ELi4ELi3EEES15_NSS_INS5_IJS16_S1K_EEENS5_IJS1K_SC_EEEEEEENS4_39AutoVectorizingCopyWithAssumedAlignmentILi128EEENS4_14SM90_TMA_STOREES24_S26_S26_EEEvvEEEEvNT_6ParamsE)
        .other          _ZN7cutlass13device_kernelINS_4gemm6kernel13GemmUniversalIN4cute5tupleIJiiiiEEENS1_10collective13CollectiveMmaINS1_35MainloopSm100TmaUmmaWarpSpecializedILi3ELi2ELi4ENS5_IJNS4_1CILi2EEENSA_ILi1EEESC_EEEEENS5_IJNSA_ILi128EEESF_NSA_ILi64EEEEEENS_6half_tENS5_IJlSC_lEEESI_SJ_NS4_8TiledMMAINS4_8MMA_AtomIJNS4_26SM100_MMA_F16BF16_2x1SM_SSISI_SI_fLi128ELi128ELNS4_4UMMA5MajorE0ELSO_0ELNSN_7ScaleInE0ELSP_0EEEEEENS4_6LayoutINS5_IJSC_SC_SC_EEENS5_IJNSA_ILi0EEESU_SU_EEEEENS5_IJNS4_10UnderscoreESX_SX_EEEEENS4_18SM100_TMA_2SM_LOADENS4_14ComposedLayoutINS4_7SwizzleILi3ELi4ELi3EEENS4_18smem_ptr_flag_bitsILi16EEENSS_INS5_IJNSA_ILi8EEESG_EEENS5_IJSG_SC_EEEEEEEvNS4_8identityES10_S1A_vS1B_EENS_8epilogue10collective18CollectiveEpilogueINS1D_23Sm100TmaWarpSpecializedILi4ELi2ELi16ELb1ELb0EEEJNS5_IJSG_SF_SG_EEENS5_IJNSS_ISG_SC_EENSS_INS5_IJNSA_ILi16EEESB_EEENS5_IJSC_SG_EEEEEEEESI_SJ_SI_SJ_NS1D_6fusion15FusionCallbacksIS1H_NS1P_17LinearCombinationISI_fSI_fLNS_15FloatRoundStyleE2EEES1I_S1O_JEEENS4_5SM1004TMEM4LOAD26SM100_TMEM_LOAD_32dp32b16xENS4_13SM90_TMA_LOADENS11_INS12_ILi1ELi4ELi3EEES15_NSS_INS5_IJS16_S1K_EEENS5_IJS1K_SC_EEEEEEENS4_39AutoVectorizingCopyWithAssumedAlignmentILi128EEENS4_14SM90_TMA_STOREES24_S26_S26_EEEvvEEEEvNT_6ParamsE,@"STO_CUDA_ENTRY STV_DEFAULT"
_ZN7cutlass13device_kernelINS_4gemm6kernel13GemmUniversalIN4cute5tupleIJiiiiEEENS1_10collective13CollectiveMmaINS1_35MainloopSm100TmaUmmaWarpSpecializedILi3ELi2ELi4ENS5_IJNS4_1CILi2EEENSA_ILi1EEESC_EEEEENS5_IJNSA_ILi128EEESF_NSA_ILi64EEEEEENS_6half_tENS5_IJlSC_lEEESI_SJ_NS4_8TiledMMAINS4_8MMA_AtomIJNS4_26SM100_MMA_F16BF16_2x1SM_SSISI_SI_fLi128ELi128ELNS4_4UMMA5MajorE0ELSO_0ELNSN_7ScaleInE0ELSP_0EEEEEENS4_6LayoutINS5_IJSC_SC_SC_EEENS5_IJNSA_ILi0EEESU_SU_EEEEENS5_IJNS4_10UnderscoreESX_SX_EEEEENS4_18SM100_TMA_2SM_LOADENS4_14ComposedLayoutINS4_7SwizzleILi3ELi4ELi3EEENS4_18smem_ptr_flag_bitsILi16EEENSS_INS5_IJNSA_ILi8EEESG_EEENS5_IJSG_SC_EEEEEEEvNS4_8identityES10_S1A_vS1B_EENS_8epilogue10collective18CollectiveEpilogueINS1D_23Sm100TmaWarpSpecializedILi4ELi2ELi16ELb1ELb0EEEJNS5_IJSG_SF_SG_EEENS5_IJNSS_ISG_SC_EENSS_INS5_IJNSA_ILi16EEESB_EEENS5_IJSC_SG_EEEEEEEESI_SJ_SI_SJ_NS1D_6fusion15FusionCallbacksIS1H_NS1P_17LinearCombinationISI_fSI_fLNS_15FloatRoundStyleE2EEES1I_S1O_JEEENS4_5SM1004TMEM4LOAD26SM100_TMEM_LOAD_32dp32b16xENS4_13SM90_TMA_LOADENS11_INS12_ILi1ELi4ELi3EEES15_NSS_INS5_IJS16_S1K_EEENS5_IJS1K_SC_EEEEEEENS4_39AutoVectorizingCopyWithAssumedAlignmentILi128EEENS4_14SM90_TMA_STOREES24_S26_S26_EEEvvEEEEvNT_6ParamsE:
[----:B------:R-:W1:Y:S01]  /*0000*/  LDC R1, c[0x0][0x37c] ;  /* 0x0000df00ff017b82 */ /* 0x000e620000000800 */
[----:B------:R-:W2:Y:S01]  /*0010*/  S2R R72, SR_TID.X ;  /* 0x0000000000487919 */ /* 0x000ea20000002100 */
[----:B------:R-:W3:Y:S06]  /*0020*/  LDCU.64 UR6, c[0x0][0x890] ;  /* 0x00011200ff0677ac */ /* 0x000eec0008000a00 */
[----:B------:R-:W4:Y:S01]  /*0030*/  S2UR UR37, SR_CgaCtaId ;  /* 0x00000000002579c3 */ /* 0x000f220000008800 */
[----:B------:R-:W-:Y:S02]  /*0040*/  PRMT R59, RZ, 0x7610, R59 ;  /* 0x00007610ff3b7816 */ /* 0x000fe4000000003b */
[----:B------:R-:W-:Y:S01]  /*0050*/  ELECT P1, URZ, PT ;  /* 0x0000000000ff782f */ /* 0x000fe20003820000 */
[----:B------:R-:W1:Y:S01]  /*0060*/  LDCU.64 UR46, c[0x0][0x358] ;  /* 0x00006b00ff2e77ac */ /* 0x000e620008000a00 */
[----:B---3--:R-:W-:-:S04]  /*0070*/  UISETP.NE.U32.AND UP0, UPT, UR6, URZ, UPT ;  /* 0x000000ff0600728c */ /* 0x008fc8000bf05070 */
[----:B------:R-:W-:Y:S02]  /*0080*/  UISETP.NE.AND.EX UP0, UPT, UR7, URZ, UPT, UP0 ;  /* 0x000000ff0700728c */ /* 0x000fe4000bf05300 */
[----:B----4-:R-:W-:Y:S02]  /*0090*/  ULOP3.LUT UR5, UR37, 0x1, URZ, 0xc0, !UPT ;  /* 0x0000000125057892 */ /* 0x010fe4000f8ec0ff */
[----:B------:R-:W-:Y:S01]  /*00a0*/  ULOP3.LUT UR4, UR37, 0x1, URZ, 0x3c, !UPT ;  /* 0x0000000125047892 */ /* 0x000fe2000f8e3cff */
[----:B--2---:R-:W-:-:S05]  /*00b0*/  SHF.R.U32.HI R66, RZ, 0x5, R72 ;  /* 0x00000005ff427819 */ /* 0x004fca0000011648 */
[----:B------:R-:W2:Y:S02]  /*00c0*/  SHFL.IDX PT, R0, R66, RZ, 0x1f ;  /* 0x00001fff42007589 */ /* 0x000ea400000e0000 */
[----:B--2---:R-:W-:Y:S01]  /*00d0*/  R2UR UR10, R0 ;  /* 0x00000000000a72ca */ /* 0x004fe200000e0000 */
[----:B-1----:R-:W-:-:S14]  /*00e0*/  BRA.U UP0, `(.L_x_0) ;  /* 0x00000001002c7547 */ /* 0x002fdc000b800000 */
[----:B------:R-:W1:Y:S02]  /*00f0*/  LDCU.64 UR8, c[0x0][0x888] ;  /* 0x00011100ff0877ac */ /* 0x000e640008000a00 */
[----:B-1----:R-:W-:-:S04]  /*0100*/  UISETP.NE.U32.AND UP0, UPT, UR8, URZ, UPT ;  /* 0x000000ff0800728c */ /* 0x002fc8000bf05070 */
[----:B------:R-:W-:-:S09]  /*0110*/  UISETP.NE.AND.EX UP0, UPT, UR9, URZ, UPT, UP0 ;  /* 0x000000ff0900728c */ /* 0x000fd2000bf05300 */
[----:B------:R-:W-:Y:S05]  /*0120*/  BRA.U !UP0, `(.L_x_1) ;  /* 0x0000000108107547 */ /* 0x000fea000b800000 */
[----:B------:R-:W1:Y:S02]  /*0130*/  LDC.64 R2, c[0x0][0x888] ;  /* 0x00022200ff027b82 */ /* 0x000e640000000a00 */
[----:B-1----:R1:W5:Y:S01]  /*0140*/  LDG.E R35, desc[UR46][R2.64] ;  /* 0x0000002e02237981 */ /* 0x002362000c1e1900 */
[----:B------:R-:W-:Y:S01]  /*0150*/  HFMA2 R59, -RZ, RZ, 0, 5.9604644775390625e-08 ;  /* 0x00000001ff3b7431 */ /* 0x000fe200000001ff */
[----:B------:R-:W-:Y:S05]  /*0160*/  BRA `(.L_x_0) ;  /* 0x00000000000c7947 */ /* 0x000fea0003800000 */
.L_x_1:
[----:B------:R-:W1:Y:S01]  /*0170*/  LDCU UR8, c[0x0][0x880] ;  /* 0x00011000ff0877ac */ /* 0x000e620008000800 */
[----:B------:R-:W-:Y:S01]  /*0180*/  HFMA2 R59, -RZ, RZ, 0, 5.9604644775390625e-08 ;  /* 0x00000001ff3b7431 */ /* 0x000fe200000001ff */
[----:B-1----:R-:W-:-:S07]  /*0190*/  MOV R35, UR8 ;  /* 0x0000000800237c02 */ /* 0x002fce0008000f00 */
.L_x_0:
[----:B------:R-:W2:Y:S02]  /*01a0*/  LDCU.64 UR8, c[0x0][0x8b0] ;  /* 0x00011600ff0877ac */ /* 0x000ea40008000a00 */
[----:B--2---:R-:W-:-:S04]  /*01b0*/  UISETP.NE.U32.AND UP0, UPT, UR8, URZ, UPT ;  /* 0x000000ff0800728c */ /* 0x004fc8000bf05070 */
[----:B------:R-:W-:-:S09]  /*01c0*/  UISETP.NE.AND.EX UP0, UPT, UR9, URZ, UPT, UP0 ;  /* 0x000000ff0900728c */ /* 0x000fd2000bf05300 */
[----:B------:R-:W-:Y:S05]  /*01d0*/  BRA.U UP0, `(.L_x_2) ;  /* 0x0000000100247547 */ /* 0x000fea000b800000 */
[----:B------:R-:W2:Y:S02]  /*01e0*/  LDCU.64 UR8, c[0x0][0x8a8] ;  /* 0x00011500ff0877ac */ /* 0x000ea40008000a00 */
[----:B--2---:R-:W-:-:S04]  /*01f0*/  UISETP.NE.U32.AND UP0, UPT, UR8, URZ, UPT ;  /* 0x000000ff0800728c */ /* 0x004fc8000bf05070 */
[----:B------:R-:W-:-:S09]  /*0200*/  UISETP.NE.AND.EX UP0, UPT, UR9, URZ, UPT, UP0 ;  /* 0x000000ff0900728c */ /* 0x000fd2000bf05300 */
[----:B------:R-:W-:Y:S05]  /*0210*/  BRA.U !UP0, `(.L_x_3) ;  /* 0x00000001080c7547 */ /* 0x000fea000b800000 */
[----:B------:R-:W2:Y:S02]  /*0220*/  LDC.64 R32, c[0x0][0x8a8] ;  /* 0x00022a00ff207b82 */ /* 0x000ea40000000a00 */
[----:B--2---:R2:W5:Y:S01]  /*0230*/  LDG.E R32, desc[UR46][R32.64] ;  /* 0x0000002e20207981 */ /* 0x004562000c1e1900 */
[----:B------:R-:W-:Y:S05]  /*0240*/  BRA `(.L_x_2) ;  /* 0x0000000000087947 */ /* 0x000fea0003800000 */
.L_x_3:
[----:B------:R-:W2:Y:S02]  /*0250*/  LDCU UR8, c[0x0][0x8a0] ;  /* 0x00011400ff0877ac */ /* 0x000ea40008000800 */
[----:B--2---:R-:W-:Y:S02]  /*0260*/  MOV R32, UR8 ;  /* 0x0000000800207c02 */ /* 0x004fe40008000f00 */
.L_x_2:
[----:B------:R-:W-:Y:S01]  /*0270*/  IMAD.U32 R0, RZ, RZ, UR10 ;  /* 0x0000000aff007e24 */ /* 0x000fe2000f8e00ff */
[----:B------:R-:W-:Y:S04]  /*0280*/  BSSY.RECONVERGENT B0, `(.L_x_4) ;  /* 0x000000c000007945 */ /* 0x000fe80003800200 */
[C---:B------:R-:W-:Y:S02]  /*0290*/  ISETP.NE.OR P2, PT, R0.reuse, 0x1, !P1 ;  /* 0x000000010000780c */ /* 0x040fe40004f45670 */
[----:B------:R-:W-:-:S11]  /*02a0*/  ISETP.NE.OR P0, PT, R0, 0x3, !P1 ;  /* 0x000000030000780c */ /* 0x000fd60004f05670 */
[----:B------:R-:W-:Y:S05]  /*02b0*/  @P2 BRA `(.L_x_5) ;  /* 0x0000000000202947 */ /* 0x000fea0003800000 */
[----:B------:R-:W3:Y:S02]  /*02c0*/  LDCU.64 UR8, c[0x0][0x348] ;  /* 0x00006900ff0877ac */ /* 0x000ee40008000a00 */
[----:B---3--:R-:W-:Y:S02]  /*02d0*/  UIADD3 UR12, UP1, UPT, UR8, 0x80, URZ ;  /* 0x00000080080c7890 */ /* 0x008fe4000ff3e0ff */
[----:B------:R-:W-:Y:S02]  /*02e0*/  UIADD3 UR8, UP0, UPT, UR8, 0x180, URZ ;  /* 0x0000018008087890 */ /* 0x000fe4000ff1e0ff */
[----:B------:R-:W-:Y:S02]  /*02f0*/  UIADD3.X UR13, UPT, UPT, URZ, UR9, URZ, UP1, !UPT ;  /* 0x00000009ff0d7290 */ /* 0x000fe40008ffe4ff */
[----:B------:R-:W-:-:S07]  /*0300*/  UIADD3.X UR9, UPT, UPT, URZ, UR9, URZ, UP0, !UPT ;  /* 0x00000009ff097290 */ /* 0x000fce00087fe4ff */
[----:B------:R3:W-:Y:S02]  /*0310*/  UTMACCTL.PF [UR12] ;  /* 0x000000000c0079b9 */ /* 0x0007e40008040000 */
[----:B------:R3:W-:Y:S02]  /*0320*/  UTMACCTL.PF [UR8] ;  /* 0x00000000080079b9 */ /* 0x0007e40008040000 */
[----:B---3--:R-:W-:Y:S01]  /*0330*/  NOP ;  /* 0x0000000000007918 */ /* 0x008fe20000000000 */
.L_x_5:
[----:B------:R-:W-:Y:S05]  /*0340*/  BSYNC.RECONVERGENT B0 ;  /* 0x0000000000007941 */ /* 0x000fea0003800200 */
.L_x_4:
[----:B------:R-:W-:Y:S04]  /*0350*/  BSSY.RECONVERGENT B0, `(.L_x_6) ;  /* 0x000000a000007945 */ /* 0x000fe80003800200 */
        /* <DEDUP_REMOVED lines=9> */
.L_x_7:
[----:B------:R-:W-:Y:S05]  /*03f0*/  BSYNC.RECONVERGENT B0 ;  /* 0x0000000000007941 */ /* 0x000fea0003800200 */
.L_x_6:
[----:B------:R-:W3:Y:S01]  /*0400*/  LDCU.64 UR8, c[0x0][0x888] ;  /* 0x00011100ff0877ac */ /* 0x000ee20008000a00 */
[----:B------:R-:W-:Y:S02]  /*0410*/  UISETP.EQ.U32.AND UP1, UPT, UR6, URZ, UPT ;  /* 0x000000ff0600728c */ /* 0x000fe4000bf22070 */
[----:B------:R-:W-:Y:S02]  /*0420*/  UPLOP3.LUT UP5, UPT, UPT, UPT, UPT, 0x80, 0x8 ;  /* 0x000000000008789c */ /* 0x000fe40003faf070 */
[----:B---3--:R-:W-:-:S04]  /*0430*/  UISETP.NE.U32.AND UP0, UPT, UR8, URZ, UPT ;  /* 0x000000ff0800728c */ /* 0x008fc8000bf05070 */
[----:B------:R-:W-:-:S04]  /*0440*/  UISETP.NE.AND.EX UP0, UPT, UR9, URZ, UPT, UP0 ;  /* 0x000000ff0900728c */ /* 0x000fc8000bf05300 */
[----:B------:R-:W-:-:S04]  /*0450*/  UISETP.EQ.OR.EX UP2, UPT, UR7, URZ, !UP0, UP1 ;  /* 0x000000ff0700728c */ /* 0x000fc8000c742710 */
[----:B------:R-:W-:-:S05]  /*0460*/  UP2UR UR50, UPR, URZ, 0x4 ;  /* 0x00000004ff327883 */ /* 0x000fca0008000000 */
[----:B------:R-:W-:Y:S07]  /*0470*/  BRA.U !UP2, `(.L_x_8) ;  /* 0x000000010a207547 */ /* 0x000fee000b800000 */
[----:B------:R-:W-:Y:S01]  /*0480*/  UISETP.NE.U32.AND UP2, UPT, UR6, URZ, UPT ;  /* 0x000000ff0600728c */ /* 0x000fe2000bf45070 */
[----:B-----5:R-:W-:Y:S01]  /*0490*/  FSETP.NEU.AND P0, PT, R35, RZ, PT ;  /* 0x000000ff2300720b */ /* 0x020fe20003f0d000 */
[----:B------:R-:W-:Y:S02]  /*04a0*/  USEL UR6, URZ, 0xffffffff, UP0 ;  /* 0xffffffffff067887 */ /* 0x000fe40008000000 */
[----:B------:R-:W-:-:S10]  /*04b0*/  UISETP.NE.AND.EX UP2, UPT, UR7, URZ, UPT, UP2 ;  /* 0x000000ff0700728c */ /* 0x000fd4000bf45320 */
[----:B------:R-:W-:Y:S01]  /*04c0*/  VOTEU.ANY UP1, P0 ;  /* 0x0000000000ff7886 */ /* 0x000fe20000020100 */
[----:B------:R-:W-:-:S04]  /*04d0*/  @!UP2 USEL UR6, URZ, 0xffffffff, UP1 ;  /* 0xffffffffff06a887 */ /* 0x000fc80008800000 */
[----:B------:R-:W-:-:S04]  /*04e0*/  ULOP3.LUT UR6, UR6, 0x1, URZ, 0xc0, !UPT ;  /* 0x0000000106067892 */ /* 0x000fc8000f8ec0ff */
[----:B------:R-:W-:-:S11]  /*04f0*/  UISETP.NE.U32.AND UP5, UPT, UR6, 0x1, UPT ;  /* 0x000000010600788c */ /* 0x000fd6000bfa5070 */
.L_x_8:
[----:B------:R-:W3:Y:S01]  /*0500*/  SHFL.IDX PT, R0, R66, RZ, 0x1f ;  /* 0x00001fff42007589 */ /* 0x000ee200000e0000 */
[----:B------:R-:W-:-:S04]  /*0510*/  UISETP.NE.AND UP1, UPT, UR10, 0x2, UPT ;  /* 0x000000020a00788c */ /* 0x000fc8000bf25270 */
[----:B------:R-:W-:Y:S02]  /*0520*/  UISETP.EQ.AND UP2, UPT, UR5, URZ, !UP1 ;  /* 0x000000ff0500728c */ /* 0x000fe4000cf42270 */
[----:B------:R-:W-:-:S04]  /*0530*/  USEL UR6, URZ, 0x1, UP1 ;  /* 0x00000001ff067887 */ /* 0x000fc80008800000 */
[----:B------:R-:W-:Y:S02]  /*0540*/  PLOP3.LUT P5, PT, P1, PT, UP2, 0x80, 0x8 ;  /* 0x000000000008781c */ /* 0x000fe40000faf028 */
[----:B---3--:R-:W-:-:S13]  /*0550*/  ISETP.NE.AND P0, PT, R0, RZ, PT ;  /* 0x000000ff0000720c */ /* 0x008fda0003f05270 */
[----:B------:R-:W-:Y:S05]  /*0560*/  @P0 BRA `(.L_x_9) ;  /* 0x00000000003c0947 */ /* 0x000fea0003800000 */
[----:B------:R-:W-:Y:S01]  /*0570*/  UMOV UR8, 0x400 ;  /* 0x0000040000087882 */ /* 0x000fe20000000000 */
[----:B------:R-:W-:Y:S01]  /*0580*/  UMOV UR7, 0x1 ;  /* 0x0000000100077882 */ /* 0x000fe20000000000 */
[----:B------:R-:W-:Y:S02]  /*0590*/  ULEA UR8, UR37, UR8, 0x18 ;  /* 0x0000000825087291 */ /* 0x000fe4000f8ec0ff */
[----:B------:R-:W-:-:S04]  /*05a0*/  UIADD3 UR12, UPT, UPT, -UR7, 0x100000, URZ ;  /* 0x00100000070c7890 */ /* 0x000fc8000fffe1ff */
[----:B------:R-:W-:Y:S02]  /*05b0*/  USHF.L.U32 UR13, UR12, 0xb, URZ ;  /* 0x0000000b0c0d7899 */ /* 0x000fe400080006ff */
[----:B------:R-:W-:Y:S01]  /*05c0*/  USHF.L.U32 UR12, UR12, 0x1, URZ ;  /* 0x000000010c0c7899 */ /* 0x000fe200080006ff */
[----:B------:R-:W-:Y:S01]  /*05d0*/  ELECT P0, URZ, PT ;  /* 0x0000000000ff782f */ /* 0x000fe20003800000 */
[----:B------:R-:W3:Y:S10]  /*05e0*/  FENCE.VIEW.ASYNC.S ;  /* 0x00000000000073c6 */ /* 0x000ef40000000000 */
[----:B---3--:R3:W4:Y:S01]  /*05f0*/  SYNCS.EXCH.64 URZ, [UR8], UR12 ;  /* 0x0000000c08ff75b2 */ /* 0x0087220008000100 */
[----:B------:R3:W1:Y:S01]  /*0600*/  SYNCS.EXCH.64 URZ, [UR8+0x18], UR12 ;  /* 0x0000180c08ff75b2 */ /* 0x0006620008000100 */
[----:B------:R3:W1:Y:S01]  /*0610*/  SYNCS.EXCH.64 URZ, [UR8+0x8], UR12 ;  /* 0x0000080c08ff75b2 */ /* 0x0006620008000100 */
[----:B------:R3:W1:Y:S01]  /*0620*/  SYNCS.EXCH.64 URZ, [UR8+0x20], UR12 ;  /* 0x0000200c08ff75b2 */ /* 0x0006620008000100 */
[----:B------:R3:W1:Y:S01]  /*0630*/  SYNCS.EXCH.64 URZ, [UR8+0x10], UR12 ;  /* 0x0000100c08ff75b2 */ /* 0x0006620008000100 */
[----:B------:R3:W1:Y:S01]  /*0640*/  SYNCS.EXCH.64 URZ, [UR8+0x28], UR12 ;  /* 0x0000280c08ff75b2 */ /* 0x0006620008000100 */
[----:B------:R-:W-:Y:S01]  /*0650*/  NOP ;  /* 0x0000000000007918 */ /* 0x000fe20000000000 */
.L_x_9:
[----:B------:R-:W2:Y:S01]  /*0660*/  SHFL.IDX PT, R0, R66, RZ, 0x1f ;  /* 0x00001fff42007589 */ /* 0x000ea200000e0000 */
[----:B------:R-:W-:Y:S01]  /*0670*/  NOP ;  /* 0x0000000000007918 */ /* 0x000fe20000000000 */
[----:B--2---:R-:W-:-:S13]  /*0680*/  ISETP.NE.AND P0, PT, R0, 0x1, PT ;  /* 0x000000010000780c */ /* 0x004fda0003f05270 */
[----:B------:R-:W-:Y:S05]  /*0690*/  @P0 BRA `(.L_x_10) ;  /* 0x0000000000540947 */ /* 0x000fea0003800000 */
[----:B------:R-:W-:Y:S01]  /*06a0*/  UMOV UR9, 0x400 ;  /* 0x0000040000097882 */ /* 0x000fe20000000000 */
[----:B---3--:R-:W-:Y:S01]  /*06b0*/  UMOV UR8, 0x20 ;  /* 0x0000002000087882 */ /* 0x008fe20000000000 */
[----:B------:R-:W-:Y:S01]  /*06c0*/  UMOV UR7, 0x80 ;  /* 0x0000008000077882 */ /* 0x000fe20000000000 */
[----:B------:R-:W-:Y:S02]  /*06d0*/  ULEA UR9, UR37, UR9, 0x18 ;  /* 0x0000000925097291 */ /* 0x000fe4000f8ec0ff */
[----:B------:R-:W-:-:S04]  /*06e0*/  UIADD3 UR12, UPT, UPT, -UR8, 0x100000, URZ ;  /* 0x00100000080c7890 */ /* 0x000fc8000fffe1ff */
[----:B------:R-:W-:Y:S02]  /*06f0*/  USHF.L.U32 UR13, UR12, 0xb, URZ ;  /* 0x0000000b0c0d7899 */ /* 0x000fe400080006ff */
[----:B------:R-:W-:Y:S02]  /*0700*/  USHF.L.U32 UR12, UR12, 0x1, URZ ;  /* 0x000000010c0c7899 */ /* 0x000fe400080006ff */
[----:B------:R-:W-:-:S04]  /*0710*/  UIADD3 UR14, UPT, UPT, -UR7, 0x100000, URZ ;  /* 0x00100000070e7890 */ /* 0x000fc8000fffe1ff */
[----:B------:R-:W-:Y:S02]  /*0720*/  USHF.L.U32 UR15, UR14, 0xb, URZ ;  /* 0x0000000b0e0f7899 */ /* 0x000fe400080006ff */
[----:B------:R-:W-:Y:S01]  /*0730*/  USHF.L.U32 UR14, UR14, 0x1, URZ ;  /* 0x000000010e0e7899 */ /* 0x000fe200080006ff */
[----:B------:R-:W-:Y:S01]  /*0740*/  ELECT P0, URZ, PT ;  /* 0x0000000000ff782f */ /* 0x000fe20003800000 */
[----:B------:R-:W2:Y:S02]  /*0750*/  FENCE.VIEW.ASYNC.S ;  /* 0x00000000000073c6 */ /* 0x000ea40000000000 */
[----:B--2---:R2:W3:Y:S08]  /*0760*/  SYNCS.EXCH.64 URZ, [UR9+0x30], UR12 ;  /* 0x0000300c09ff75b2 */ /* 0x0044f00008000100 */
[----:B------:R2:W1:Y:S01]  /*0770*/  SYNCS.EXCH.64 URZ, [UR9+0x50], UR14 ;  /* 0x0000500e09ff75b2 */ /* 0x0004620008000100 */
[----:B------:R2:W1:Y:S01]  /*0780*/  SYNCS.EXCH.64 URZ, [UR9+0x38], UR12 ;  /* 0x0000380c09ff75b2 */ /* 0x0004620008000100 */
[----:B------:R2:W1:Y:S01]  /*0790*/  SYNCS.EXCH.64 URZ, [UR9+0x58], UR14 ;  /* 0x0000580e09ff75b2 */ /* 0x0004620008000100 */
[----:B------:R2:W1:Y:S01]  /*07a0*/  SYNCS.EXCH.64 URZ, [UR9+0x40], UR12 ;  /* 0x0000400c09ff75b2 */ /* 0x0004620008000100 */
[----:B------:R2:W1:Y:S01]  /*07b0*/  SYNCS.EXCH.64 URZ, [UR9+0x60], UR14 ;  /* 0x0000600e09ff75b2 */ /* 0x0004620008000100 */
[----:B------:R2:W1:Y:S01]  /*07c0*/  SYNCS.EXCH.64 URZ, [UR9+0x48], UR12 ;  /* 0x0000480c09ff75b2 */ /* 0x0004620008000100 */
[----:B------:R2:W1:Y:S01]  /*07d0*/  SYNCS.EXCH.64 URZ, [UR9+0x68], UR14 ;  /* 0x0000680e09ff75b2 */ /* 0x0004620008000100 */
[----:B------:R-:W-:Y:S01]  /*07e0*/  NOP ;  /* 0x0000000000007918 */ /* 0x000fe20000000000 */
.L_x_10:
[----:B------:R-:W4:Y:S01]  /*07f0*/  SHFL.IDX PT, R0, R66, RZ, 0x1f ;  /* 0x00001fff42007589 */ /* 0x000f2200000e0000 */
[----:B------:R-:W-:Y:S01]  /*0800*/  NOP ;  /* 0x0000000000007918 */ /* 0x000fe20000000000 */
[----:B----4-:R-:W-:-:S13]  /*0810*/  ISETP.NE.AND P0, PT, R0, 0x3, PT ;  /* 0x000000030000780c */ /* 0x010fda0003f05270 */
[----:B------:R-:W-:Y:S05]  /*0820*/  @P0 BRA `(.L_x_11) ;  /* 0x00000000002c0947 */ /* 0x000fea0003800000 */
[----:B---3--:R-:W-:Y:S01]  /*0830*/  UMOV UR8, 0x400 ;  /* 0x0000040000087882 */ /* 0x008fe20000000000 */
[----:B------:R-:W-:Y:S01]  /*0840*/  UMOV UR7, 0x20 ;  /* 0x0000002000077882 */ /* 0x000fe20000000000 */
[----:B------:R-:W-:Y:S02]  /*0850*/  ULEA UR8, UR37, UR8, 0x18 ;  /* 0x0000000825087291 */ /* 0x000fe4000f8ec0ff */
[----:B--2---:R-:W-:-:S04]  /*0860*/  UIADD3 UR12, UPT, UPT, -UR7, 0x100000, URZ ;  /* 0x00100000070c7890 */ /* 0x004fc8000fffe1ff */
[----:B------:R-:W-:Y:S02]  /*0870*/  USHF.L.U32 UR13, UR12, 0xb, URZ ;  /* 0x0000000b0c0d7899 */ /* 0x000fe400080006ff */
[----:B------:R-:W-:Y:S01]  /*0880*/  USHF.L.U32 UR12, UR12, 0x1, URZ ;  /* 0x000000010c0c7899 */ /* 0x000fe200080006ff */
[----:B------:R-:W-:Y:S01]  /*0890*/  ELECT P0, URZ, PT ;  /* 0x0000000000ff782f */ /* 0x000fe20003800000 */
[----:B------:R-:W2:Y:S10]  /*08a0*/  FENCE.VIEW.ASYNC.S ;  /* 0x00000000000073c6 */ /* 0x000eb40000000000 */
[----:B--2---:R4:W2:Y:S01]  /*08b0*/  SYNCS.EXCH.64 URZ, [UR8+0x70], UR12 ;  /* 0x0000700c08ff75b2 */ /* 0x0048a20008000100 */
[----:B------:R4:W3:Y:S02]  /*08c0*/  SYNCS.EXCH.64 URZ, [UR8+0x78], UR12 ;  /* 0x0000780c08ff75b2 */ /* 0x0008e40008000100 */
[----:B----4-:R-:W-:Y:S01]  /*08d0*/  NOP ;  /* 0x0000000000007918 */ /* 0x010fe20000000000 */
.L_x_11:
[----:B------:R-:W4:Y:S01]  /*08e0*/  SHFL.IDX PT, R0, R66, RZ, 0x1f ;  /* 0x00001fff42007589 */ /* 0x000f2200000e0000 */
[----:B------:R-:W-:Y:S01]  /*08f0*/  NOP ;  /* 0x0000000000007918 */ /* 0x000fe20000000000 */
[----:B----4-:R-:W-:-:S13]  /*0900*/  ISETP.NE.AND P0, PT, R0, 0x4, PT ;  /* 0x000000040000780c */ /* 0x010fda0003f05270 */
[----:B------:R-:W-:Y:S05]  /*0910*/  @P0 BRA `(.L_x_12) ;  /* 0x0000000000480947 */ /* 0x000fea0003800000 */
[----:B--2---:R-:W-:Y:S01]  /*0920*/  UMOV UR9, 0x1e0 ;  /* 0x000001e000097882 */ /* 0x004fe20000000000 */
[----:B---3--:R-:W-:Y:S01]  /*0930*/  UMOV UR8, 0x400 ;  /* 0x0000040000087882 */ /* 0x008fe20000000000 */
[----:B------:R-:W-:Y:S01]  /*0940*/  USEL UR9, UR9, 0x1a0, UP5 ;  /* 0x000001a009097887 */ /* 0x000fe2000a800000 */
        /* <DEDUP_REMOVED lines=10> */
[----:B--2---:R4:W2:Y:S08]  /*09f0*/  SYNCS.EXCH.64 URZ, [UR8+0x80], UR12 ;  /* 0x0000800c08ff75b2 */ /* 0x0048b00008000100 */
[----:B------:R4:W3:Y:S01]  /*0a00*/  SYNCS.EXCH.64 URZ, [UR8+0x90], UR14 ;  /* 0x0000900e08ff75b2 */ /* 0x0008e20008000100 */
[----:B------:R4:W1:Y:S01]  /*0a10*/  SYNCS.EXCH.64 URZ, [UR8+0x88], UR12 ;  /* 0x0000880c08ff75b2 */ /* 0x0008620008000100 */
[----:B------:R4:W1:Y:S02]  /*0a20*/  SYNCS.EXCH.64 URZ, [UR8+0x98], UR14 ;  /* 0x0000980e08ff75b2 */ /* 0x0008640008000100 */
[----:B----4-:R-:W-:Y:S01]  /*0a30*/  NOP ;  /* 0x0000000000007918 */ /* 0x010fe20000000000 */
.L_x_12:
[----:B------:R-:W4:Y:S01]  /*0a40*/  SHFL.IDX PT, R0, R66, RZ, 0x1f ;  /* 0x00001fff42007589 */ /* 0x000f2200000e0000 */
[----:B------:R-:W-:Y:S01]  /*0a50*/  NOP ;  /* 0x0000000000007918 */ /* 0x000fe20000000000 */
[----:B----4-:R-:W-:-:S13]  /*0a60*/  ISETP.NE.AND P0, PT, R0, 0x5, PT ;  /* 0x000000050000780c */ /* 0x010fda0003f05270 */
[----:B------:R-:W-:Y:S05]  /*0a70*/  @P0 BRA `(.L_x_13) ;  /* 0x0000000000540947 */ /* 0x000fea0003800000 */
[----:B--2---:R-:W-:Y:S01]  /*0a80*/  UMOV UR9, 0x400 ;  /* 0x0000040000097882 */ /* 0x004fe20000000000 */
        /* <DEDUP_REMOVED lines=14> */
[----:B------:R4:W1:Y:S01]  /*0b70*/  SYNCS.EXCH.64 URZ, [UR9+0xc8], UR14 ;  /* 0x0000c80e09ff75b2 */ /* 0x0008620008000100 */
[----:B------:R4:W1:Y:S01]  /*0b80*/  SYNCS.EXCH.64 URZ, [UR9+0xb0], UR12 ;  /* 0x0000b00c09ff75b2 */ /* 0x0008620008000100 */
[----:B------:R4:W1:Y:S01]  /*0b90*/  SYNCS.EXCH.64 URZ, [UR9+0xd0], UR14 ;  /* 0x0000d00e09ff75b2 */ /* 0x0008620008000100 */
[----:B------:R4:W1:Y:S01]  /*0ba0*/  SYNCS.EXCH.64 URZ, [UR9+0xb8], UR12 ;  /* 0x0000b80c09ff75b2 */ /* 0x0008620008000100 */
[----:B------:R4:W1:Y:S02]  /*0bb0*/  SYNCS.EXCH.64 URZ, [UR9+0xd8], UR14 ;  /* 0x0000d80e09ff75b2 */ /* 0x0008640008000100 */
[----:B----4-:R-:W-:Y:S01]  /*0bc0*/  NOP ;  /* 0x0000000000007918 */ /* 0x010fe20000000000 */
.L_x_13:
[----:B------:R-:W4:Y:S01]  /*0bd0*/  SHFL.IDX PT, R0, R66, RZ, 0x1f ;  /* 0x00001fff42007589 */ /* 0x000f2200000e0000 */
[----:B------:R-:W-:Y:S01]  /*0be0*/  ISETP.NE.OR P1, PT, RZ, UR10, !P1 ;  /* 0x0000000aff007c0c */ /* 0x000fe2000cf25670 */
        /* <DEDUP_REMOVED lines=12> */
[----:B------:R4:W3:Y:S01]  /*0cb0*/  SYNCS.EXCH.64 URZ, [UR8+0xf0], UR12 ;  /* 0x0000f00c08ff75b2 */ /* 0x0008e20008000100 */
[----:B------:R4:W1:Y:S01]  /*0cc0*/  SYNCS.EXCH.64 URZ, [UR8+0xe8], UR12 ;  /* 0x0000e80c08ff75b2 */ /* 0x0008620008000100 */
[----:B------:R4:W1:Y:S02]  /*0cd0*/  SYNCS.EXCH.64 URZ, [UR8+0xf8], UR12 ;  /* 0x0000f80c08ff75b2 */ /* 0x0008640008000100 */
[----:B----4-:R-:W-:Y:S01]  /*0ce0*/  NOP ;  /* 0x0000000000007918 */ /* 0x010fe20000000000 */
.L_x_14:
[----:B------:R-:W-:Y:S01]  /*0cf0*/  VOTEU.ALL UP1, P1 ;  /* 0x0000000000ff7886 */ /* 0x000fe20000820000 */
[----:B---3--:R-:W3:Y:S01]  /*0d00*/  LDCU UR8, c[0x0][0x36c] ;  /* 0x00006d80ff0877ac */ /* 0x008ee20008000800 */
[----:B------:R-:W-:Y:S01]  /*0d10*/  NOP ;  /* 0x0000000000007918 */ /* 0x000fe20000000000 */
[----:B------:R-:W-:Y:S01]  /*0d20*/  LOP3.LUT R10, R72, 0x1f, RZ, 0xc0, !PT ;  /* 0x0000001f480a7812 */ /* 0x000fe200078ec0ff */
[----:B--2---:R-:W-:Y:S01]  /*0d30*/  UMOV UR12, 0x20 ;  /* 0x00000020000c7882 */ /* 0x004fe20000000000 */
[----:B------:R-:W-:Y:S01]  /*0d40*/  @!UP1 UMOV UR7, 0x400 ;  /* 0x0000040000079882 */ /* 0x000fe20000000000 */
[----:B------:R-:W-:-:S04]  /*0d50*/  @!UP1 UIADD3 UR12, UPT, UPT, -UR12, 0x100000, URZ ;  /* 0x001000000c0c9890 */ /* 0x000fc8000fffe1ff */
[----:B------:R-:W-:Y:S02]  /*0d60*/  @!UP1 USHF.L.U32 UR13, UR12, 0xb, URZ ;  /* 0x0000000b0c0d9899 */ /* 0x000fe400080006ff */
[----:B------:R-:W-:Y:S02]  /*0d70*/  @!UP1 USHF.L.U32 UR12, UR12, 0x1, URZ ;  /* 0x000000010c0c9899 */ /* 0x000fe400080006ff */
[----:B------:R-:W-:Y:S01]  /*0d80*/  @!UP1 ULEA UR7, UR37, UR7, 0x18 ;  /* 0x0000000725079291 */ /* 0x000fe2000f8ec0ff */
[----:B------:R-:W-:Y:S01]  /*0d90*/  VOTEU.ALL UP1, P1 ;  /* 0x0000000000ff7886 */ /* 0x000fe20000820000 */
[----:B------:R-:W-:Y:S01]  /*0da0*/  UISETP.NE.AND UP4, UPT, UR10, URZ, UPT ;  /* 0x000000ff0a00728c */ /* 0x000fe2000bf85270 */
[----:B------:R-:W2:Y:S09]  /*0db0*/  FENCE.VIEW.ASYNC.S ;  /* 0x00000000000073c6 */ /* 0x000eb20000000000 */
[----:B--2---:R2:W4:Y:S01]  /*0dc0*/  @!UP1 SYNCS.EXCH.64 URZ, [UR7+0x100], UR12 ;  /* 0x0001000c07ff95b2 */ /* 0x0045220008000100 */
[----:B---3--:R-:W-:-:S09]  /*0dd0*/  UISETP.EQ.U32.AND UP1, UPT, UR8, 0x1, UPT ;  /* 0x000000010800788c */ /* 0x008fd2000bf22070 */
[----:B------:R-:W-:Y:S05]  /*0de0*/  BRA.U !UP1, `(.L_x_15) ;  /* 0x0000000109087547 */ /* 0x000fea000b800000 */
[----:B-1--4-:R-:W-:Y:S01]  /*0df0*/  UCGABAR_ARV ;  /* 0x00000000000079c7 */ /* 0x012fe20008000000 */
[----:B------:R-:W-:Y:S05]  /*0e00*/  BRA `(.L_x_16) ;  /* 0x0000000000047947 */ /* 0x000fea0003800000 */
.L_x_15:
[----:B-1--4-:R-:W-:Y:S01]  /*0e10*/  NOP ;  /* 0x0000000000007918 */ /* 0x012fe20000000000 */
.L_x_16:
[----:B------:R-:W1:Y:S01]  /*0e20*/  S2R R11, SR_CTAID.X ;  /* 0x00000000000b7919 */ /* 0x000e620000002500 */
[----:B------:R-:W-:-:S05]  /*0e30*/  CS2R.32 R60, SR_CgaSize ;  /* 0x00000000003c7805 */ /* 0x000fca0000008a00 */
[----:B------:R-:W-:-:S05]  /*0e40*/  IMAD R60, R60, -0xa0, RZ ;  /* 0xffffff603c3c7824 */ /* 0x000fca00078e02ff */
[----:B------:R-:W-:-:S14]  /*0e50*/  R2UR UR8, R60 ;  /* 0x000000003c0872ca */ /* 0x000fdc00000e0000 */
[----:B------:R-:W3:Y:S01]  /*0e60*/  LDCU UR8, c[0x0][UR8+0x2b0] ;  /* 0x00005600080877ac */ /* 0x000ee20008000800 */
[----:B------:R-:W-:-:S05]  /*0e70*/  CS2R.32 R0, SR_CgaSize ;  /* 0x0000000000007805 */ /* 0x000fca0000008a00 */
[----:B------:R-:W-:-:S06]  /*0e80*/  IMAD R0, R0, -0xa0, RZ ;  /* 0xffffff6000007824 */ /* 0x000fcc00078e02ff */
[----:B------:R-:W4:Y:S01]  /*0e90*/  LDC R0, c[0x0][R0+0x2a0] ;  /* 0x0000a80000007b82 */ /* 0x000f220000000800 */
[----:B------:R-:W-:Y:S01]  /*0ea0*/  PRMT R8, RZ, 0x7610, R8 ;  /* 0x00007610ff087816 */ /* 0x000fe20000000008 */
[----:B------:R-:W3:Y:S01]  /*0eb0*/  S2R R20, SR_CTAID.Y ;  /* 0x0000000000147919 */ /* 0x000ee20000002600 */
[----:B------:R-:W-:-:S05]  /*0ec0*/  CS2R.32 R60, SR_CgaSize ;  /* 0x00000000003c7805 */ /* 0x000fca0000008a00 */
[----:B------:R-:W-:-:S05]  /*0ed0*/  IMAD R60, R60, -0xa0, RZ ;  /* 0xffffff603c3c7824 */ /* 0x000fca00078e02ff */
[----:B--2---:R-:W-:-:S14]  /*0ee0*/  R2UR UR7, R60 ;  /* 0x000000003c0772ca */ /* 0x004fdc00000e0000 */
[----:B------:R-:W2:Y:S01]  /*0ef0*/  LDCU UR7, c[0x0][UR7+0x2b4] ;  /* 0x00005680070777ac */ /* 0x000ea20008000800 */
[----:B------:R-:W-:Y:S01]  /*0f00*/  UISETP.NE.AND UP2, UPT, UR10, 0x2, UPT ;  /* 0x000000020a00788c */ /* 0x000fe2000bf45270 */
[----:B------:R-:W3:Y:S01]  /*0f10*/  LDC R9, c[0x0][0xb24] ;  /* 0x0002c900ff097b82 */ /* 0x000ee20000000800 */
[----:B------:R-:W-:-:S05]  /*0f20*/  CS2R.32 R58, SR_CgaSize ;  /* 0x00000000003a7805 */ /* 0x000fca0000008a00 */
[----:B------:R-:W-:-:S06]  /*0f30*/  IMAD R58, R58, -0xa0, RZ ;  /* 0xffffff603a3a7824 */ /* 0x000fcc00078e02ff */
[----:B------:R-:W4:Y:S08]  /*0f40*/  LDC R58, c[0x0][R58+0x2a4] ;  /* 0x0000a9003a3a7b82 */ /* 0x000f300000000800 */
[----:B------:R-:W4:Y:S01]  /*0f50*/  LDC R26, c[0x0][0xb24] ;  /* 0x0002c900ff1a7b82 */ /* 0x000f220000000800 */
[----:B-1----:R-:W-:Y:S01]  /*0f60*/  I2FP.F32.U32 R4, R11 ;  /* 0x0000000b00047245 */ /* 0x002fe20000201000 */
[----:B------:R-:W-:-:S06]  /*0f70*/  IMAD.MOV.U32 R21, RZ, RZ, R11 ;  /* 0x000000ffff157224 */ /* 0x000fcc00078e000b */
[----:B------:R-:W1:Y:S01]  /*0f80*/  S2UR UR36, SR_CTAID.Z ;  /* 0x00000000002479c3 */ /* 0x000e620000002700 */
[----:B---3--:R-:W-:Y:S02]  /*0f90*/  ISETP.GE.AND P0, PT, R9, 0x1, PT ;  /* 0x000000010900780c */ /* 0x008fe40003f06270 */
[----:B------:R-:W-:Y:S01]  /*0fa0*/  I2FP.F32.U32 R2, R20 ;  /* 0x0000001400027245 */ /* 0x000fe20000201000 */
[----:B------:R-:W-:-:S04]  /*0fb0*/  FMUL R4, R4, UR8 ;  /* 0x0000000804047c20 */ /* 0x000fc80008400000 */
[----:B--2---:R-:W-:Y:S01]  /*0fc0*/  FMUL R2, R2, UR7 ;  /* 0x0000000702027c20 */ /* 0x004fe20008400000 */
[----:B------:R-:W2:Y:S01]  /*0fd0*/  F2I.U32.TRUNC.NTZ R60, R4 ;  /* 0x00000004003c7305 */ /* 0x000ea2000020f000 */
[----:B------:R-:W3:Y:S07]  /*0fe0*/  LDCU UR7, c[0x0][0xb30] ;  /* 0x00016600ff0777ac */ /* 0x000eee0008000800 */
[----:B------:R-:W1:Y:S01]  /*0ff0*/  F2I.U32.TRUNC.NTZ R3, R2 ;  /* 0x0000000200037305 */ /* 0x000e62000020f000 */
[----:B--2---:R-:W-:-:S04]  /*1000*/  IMAD.MOV R60, RZ, RZ, -R60 ;  /* 0x000000ffff3c7224 */ /* 0x004fc800078e0a3c */
[----:B----4-:R-:W-:Y:S01]  /*1010*/  IMAD R60, R0, R60, R11 ;  /* 0x0000003c003c7224 */ /* 0x010fe200078e020b */
[----:B------:R-:W-:Y:S01]  /*1020*/  PRMT R0, RZ, 0x7610, R0 ;  /* 0x00007610ff007816 */ /* 0x000fe20000000000 */
[----:B---3--:R-:W-:Y:S01]  /*1030*/  UISETP.NE.AND UP3, UPT, UR7, 0x1, UPT ;  /* 0x000000010700788c */ /* 0x008fe2000bf65270 */
[----:B-1----:R-:W-:-:S05]  /*1040*/  IADD3 R3, PT, PT, -R3, RZ, RZ ;  /* 0x000000ff03037210 */ /* 0x002fca0007ffe1ff */
[----:B------:R-:W-:Y:S01]  /*1050*/  IMAD R58, R58, R3, R20 ;  /* 0x000000033a3a7224 */ /* 0x000fe200078e0214 */
[----:B------:R-:W-:Y:S06]  /*1060*/  BRA.U UP4, `(.L_x_17) ;  /* 0x0000000104247547 */ /* 0x000fec000b800000 */
[----:B------:R-:W-:Y:S01]  /*1070*/  ISETP.NE.AND P1, PT, R58, RZ, PT ;  /* 0x000000ff3a00720c */ /* 0x000fe20003f25270 */
[----:B------:R-:W-:Y:S01]  /*1080*/  IMAD.MOV.U32 R0, RZ, RZ, 0x3 ;  /* 0x00000003ff007424 */ /* 0x000fe200078e00ff */
[C---:B------:R-:W-:Y:S02]  /*1090*/  LOP3.LUT R3, R60.reuse, 0xfffffffe, RZ, 0xc0, !PT ;  /* 0xfffffffe3c037812 */ /* 0x040fe400078ec0ff */
[----:B------:R-:W-:Y:S02]  /*10a0*/  ISETP.LT.U32.OR P1, PT, R60, 0x2, !P1 ;  /* 0x000000023c00780c */ /* 0x000fe40004f21470 */
[----:B------:R-:W-:Y:S02]  /*10b0*/  SHF.L.U32 R0, R0, R3, RZ ;  /* 0x0000000300007219 */ /* 0x000fe400000006ff */
[----:B------:R-:W-:Y:S02]  /*10c0*/  SEL R5, RZ, 0x1, !P1 ;  /* 0x00000001ff057807 */ /* 0x000fe40004800000 */
[----:B------:R-:W-:-:S05]  /*10d0*/  SEL R2, RZ, 0x2, !P1 ;  /* 0x00000002ff027807 */ /* 0x000fca0004800000 */
[----:B------:R-:W-:-:S05]  /*10e0*/  IMAD.IADD R2, R5, 0x1, R2 ;  /* 0x0000000105027824 */ /* 0x000fca00078e0202 */
[----:B------:R-:W-:Y:S02]  /*10f0*/  PRMT R8, R2, 0x7610, R8 ;  /* 0x0000761002087816 */ /* 0x000fe40000000008 */
.L_x_17:
[----:B------:R-:W-:Y:S05]  /*1100*/  @!P0 BRA `(.L_x_18) ;  /* 0x0000000000b88947 */ /* 0x000fea0003800000 */
[----:B------:R-:W1:Y:S01]  /*1110*/  LDC.64 R4, c[0x0][0xb18] ;  /* 0x0002c600ff047b82 */ /* 0x000e620000000a00 */
[----:B------:R-:W-:-:S07]  /*1120*/  ISETP.NE.AND P0, PT, R9, 0x1, PT ;  /* 0x000000010900780c */ /* 0x000fce0003f05270 */
[----:B------:R-:W2:Y:S08]  /*1130*/  LDC R14, c[0x0][0xb0c] ;  /* 0x0002c300ff0e7b82 */ /* 0x000eb00000000800 */
[----:B------:R-:W3:Y:S08]  /*1140*/  LDC R13, c[0x0][0x370] ;  /* 0x0000dc00ff0d7b82 */ /* 0x000ef00000000800 */
[----:B------:R-:W4:Y:S01]  /*1150*/  LDC R16, c[0x0][0x374] ;  /* 0x0000dd00ff107b82 */ /* 0x000f220000000800 */
[----:B-1----:R-:W-:-:S07]  /*1160*/  ISETP.NE.AND P1, PT, R4, 0x1, PT ;  /* 0x000000010400780c */ /* 0x002fce0003f25270 */
[----:B------:R-:W3:Y:S01]  /*1170*/  LDC.64 R6, c[0x0][0xb10] ;  /* 0x0002c400ff067b82 */ /* 0x000ee20000000a00 */
[----:B--2---:R-:W-:-:S07]  /*1180*/  ISETP.NE.AND P2, PT, R14, 0x1, PT ;  /* 0x000000010e00780c */ /* 0x004fce0003f45270 */
[----:B------:R-:W1:Y:S08]  /*1190*/  LDC R12, c[0x0][0xb20] ;  /* 0x0002c800ff0c7b82 */ /* 0x000e700000000800 */
[----:B------:R-:W2:Y:S01]  /*11a0*/  LDC.64 R2, c[0x0][0xb28] ;  /* 0x0002ca00ff027b82 */ /* 0x000ea20000000a00 */
[----:B----4-:R-:W-:-:S04]  /*11b0*/  IMAD.HI.U32 R15, R16, R5, RZ ;  /* 0x00000005100f7227 */ /* 0x010fc800078e00ff */
[----:B------:R-:W-:-:S04]  /*11c0*/  IMAD.HI.U32 R5, R20, R5, RZ ;  /* 0x0000000514057227 */ /* 0x000fc800078e00ff */
[----:B---3--:R-:W-:-:S04]  /*11d0*/  IMAD.HI.U32 R18, R13, R6, RZ ;  /* 0x000000060d127227 */ /* 0x008fc800078e00ff */
[C---:B------:R-:W-:Y:S01]  /*11e0*/  IMAD.HI.U32 R22, R11.reuse, R6, RZ ;  /* 0x000000060b167227 */ /* 0x040fe200078e00ff */
[-C--:B------:R-:W-:Y:S02]  /*11f0*/  @P2 SHF.R.U32.HI R13, RZ, R7.reuse, R18 ;  /* 0x00000007ff0d2219 */ /* 0x080fe40000011612 */
[-C--:B-1----:R-:W-:Y:S02]  /*1200*/  @P1 SHF.R.U32.HI R16, RZ, R12.reuse, R15 ;  /* 0x0000000cff101219 */ /* 0x082fe4000001160f */
[----:B------:R-:W-:Y:S02]  /*1210*/  SHF.R.U32.HI R5, RZ, R12, R5 ;  /* 0x0000000cff057219 */ /* 0x000fe40000011605 */
[----:B------:R-:W-:Y:S02]  /*1220*/  SHF.R.U32.HI R22, RZ, R7, R22 ;  /* 0x00000007ff167219 */ /* 0x000fe40000011616 */
[----:B------:R-:W-:Y:S01]  /*1230*/  SEL R5, R20, R5, !P1 ;  /* 0x0000000514057207 */ /* 0x000fe20004800000 */
[----:B--2---:R-:W-:Y:S01]  /*1240*/  IMAD.HI.U32 R18, R16, R2, RZ ;  /* 0x0000000210127227 */ /* 0x004fe200078e00ff */
[----:B------:R-:W-:-:S02]  /*1250*/  SEL R21, R11, R22, !P2 ;  /* 0x000000160b157207 */ /* 0x000fc40005000000 */
[----:B------:R-:W-:Y:S01]  /*1260*/  IADD3 R7, PT, PT, -R5, RZ, RZ ;  /* 0x000000ff05077210 */ /* 0x000fe20007ffe1ff */
[----:B------:R-:W-:Y:S01]  /*1270*/  IMAD.HI.U32 R6, R13, R2, RZ ;  /* 0x000000020d067227 */ /* 0x000fe200078e00ff */
[----:B------:R-:W-:-:S03]  /*1280*/  @P0 SHF.R.U32.HI R16, RZ, R3, R18 ;  /* 0x00000003ff100219 */ /* 0x000fc60000011612 */
[----:B------:R-:W-:Y:S01]  /*1290*/  IMAD R7, R4, R7, R20 ;  /* 0x0000000704077224 */ /* 0x000fe200078e0214 */
[----:B------:R-:W-:Y:S01]  /*12a0*/  @P0 SHF.R.U32.HI R13, RZ, R3, R6 ;  /* 0x00000003ff0d0219 */ /* 0x000fe20000011606 */
[----:B------:R-:W-:-:S04]  /*12b0*/  IMAD R16, R16, R9, RZ ;  /* 0x0000000910107224 */ /* 0x000fc800078e02ff */
[----:B------:R-:W-:Y:S01]  /*12c0*/  IMAD R6, R13, R9, RZ ;  /* 0x000000090d067224 */ /* 0x000fe200078e02ff */
[----:B------:R-:W-:-:S04]  /*12d0*/  ISETP.GE.AND P1, PT, R5, R16, PT ;  /* 0x000000100500720c */ /* 0x000fc80003f26270 */
[----:B------:R-:W-:Y:S01]  /*12e0*/  ISETP.GE.OR P1, PT, R21, R6, P1 ;  /* 0x000000061500720c */ /* 0x000fe20000f26670 */
[----:B------:R-:W-:-:S05]  /*12f0*/  IMAD.HI.U32 R6, R5, R2, RZ ;  /* 0x0000000205067227 */ /* 0x000fca00078e00ff */
[----:B------:R-:W-:-:S04]  /*1300*/  SHF.R.U32.HI R6, RZ, R3, R6 ;  /* 0x00000003ff067219 */ /* 0x000fc80000011606 */
[----:B------:R-:W-:-:S03]  /*1310*/  SEL R6, R5, R6, !P0 ;  /* 0x0000000605067207 */ /* 0x000fc60004000000 */
[----:B------:R-:W-:Y:S01]  /*1320*/  @!P1 IMAD.HI.U32 R12, R21, R2, RZ ;  /* 0x00000002150c9227 */ /* 0x000fe200078e00ff */
[----:B------:R-:W-:-:S04]  /*1330*/  IADD3 R2, PT, PT, -R6, RZ, RZ ;  /* 0x000000ff06027210 */ /* 0x000fc80007ffe1ff */
[----:B------:R-:W-:Y:S01]  /*1340*/  @!P1 SHF.R.U32.HI R12, RZ, R3, R12 ;  /* 0x00000003ff0c9219 */ /* 0x000fe2000001160c */
[----:B------:R-:W-:-:S03]  /*1350*/  IMAD R2, R9, R2, R5 ;  /* 0x0000000209027224 */ /* 0x000fc600078e0205 */
[----:B------:R-:W-:-:S05]  /*1360*/  @!P1 SEL R3, R21, R12, !P0 ;  /* 0x0000000c15039207 */ /* 0x000fca0004000000 */
[--C-:B------:R-:W-:Y:S02]  /*1370*/  @!P1 IMAD.IADD R6, R6, 0x1, -R3.reuse ;  /* 0x0000000106069824 */ /* 0x100fe400078e0a03 */
[----:B------:R-:W-:Y:S01]  /*1380*/  @!P1 IMAD R3, R2, R13, R3 ;  /* 0x0000000d02039224 */ /* 0x000fe200078e0203 */
[----:B------:R-:W-:Y:S01]  /*1390*/  IADD3 R2, PT, PT, -R21, RZ, RZ ;  /* 0x000000ff15027210 */ /* 0x000fe20007ffe1ff */
[----:B------:R-:W-:Y:S02]  /*13a0*/  @!P1 IMAD R5, R6, R9, R21 ;  /* 0x0000000906059224 */ /* 0x000fe400078e0215 */
[----:B------:R-:W-:Y:S02]  /*13b0*/  @!P1 IMAD.MOV.U32 R21, RZ, RZ, R3 ;  /* 0x000000ffff159224 */ /* 0x000fe400078e0003 */
[----:B------:R-:W-:Y:S02]  /*13c0*/  IMAD R2, R14, R2, R11 ;  /* 0x000000020e027224 */ /* 0x000fe400078e020b */
[----:B------:R-:W-:-:S02]  /*13d0*/  IMAD R20, R5, R4, R7 ;  /* 0x0000000405147224 */ /* 0x000fc400078e0207 */
[----:B------:R-:W-:Y:S02]  /*13e0*/  IMAD R21, R21, R14, R2 ;  /* 0x0000000e15157224 */ /* 0x000fe400078e0202 */
.L_x_18:
[----:B------:R-:W-:Y:S05]  /*13f0*/  BRA.U UP3, `(.L_x_19) ;  /* 0x0000000103407547 */ /* 0x000fea000b800000 */
[----:B------:R-:W1:Y:S08]  /*1400*/  LDC.64 R4, c[0x0][0xb10] ;  /* 0x0002c400ff047b82 */ /* 0x000e700000000a00 */
[----:B------:R-:W2:Y:S08]  /*1410*/  LDC.64 R2, c[0x0][0xb18] ;  /* 0x0002c600ff027b82 */ /* 0x000eb00000000a00 */
[----:B------:R-:W3:Y:S08]  /*1420*/  LDC R6, c[0x0][0xb20] ;  /* 0x0002c800ff067b82 */ /* 0x000ef00000000800 */
[----:B------:R-:W4:Y:S01]  /*1430*/  LDC R12, c[0x0][0xb0c] ;  /* 0x0002c300ff0c7b82 */ /* 0x000f220000000800 */
[----:B-1----:R-:W-:-:S05]  /*1440*/  IMAD.HI.U32 R4, R21, R4, RZ ;  /* 0x0000000415047227 */ /* 0x002fca00078e00ff */
[----:B------:R-:W-:Y:S01]  /*1450*/  SHF.R.U32.HI R4, RZ, R5, R4 ;  /* 0x00000005ff047219 */ /* 0x000fe20000011604 */
[----:B--2---:R-:W-:Y:S01]  /*1460*/  IMAD.HI.U32 R3, R20, R3, RZ ;  /* 0x0000000314037227 */ /* 0x004fe200078e00ff */
[----:B------:R-:W-:-:S04]  /*1470*/  ISETP.NE.AND P0, PT, R2, 0x1, PT ;  /* 0x000000010200780c */ /* 0x000fc80003f05270 */
[----:B---3--:R-:W-:-:S04]  /*1480*/  SHF.R.U32.HI R3, RZ, R6, R3 ;  /* 0x00000006ff037219 */ /* 0x008fc80000011603 */
[----:B------:R-:W-:Y:S02]  /*1490*/  SEL R3, R20, R3, !P0 ;  /* 0x0000000314037207 */ /* 0x000fe40004000000 */
[----:B----4-:R-:W-:-:S04]  /*14a0*/  ISETP.NE.AND P1, PT, R12, 0x1, PT ;  /* 0x000000010c00780c */ /* 0x010fc80003f25270 */
[----:B------:R-:W-:-:S05]  /*14b0*/  SEL R6, R21, R4, !P1 ;  /* 0x0000000415067207 */ /* 0x000fca0004800000 */
[----:B------:R-:W-:Y:S02]  /*14c0*/  IMAD.IADD R4, R3, 0x1, -R6 ;  /* 0x0000000103047824 */ /* 0x000fe400078e0a06 */
[----:B------:R-:W-:Y:S02]  /*14d0*/  IMAD.IADD R3, R6, 0x1, -R3 ;  /* 0x0000000106037824 */ /* 0x000fe400078e0a03 */
[----:B------:R-:W-:Y:S02]  /*14e0*/  IMAD R21, R4, R12, R21 ;  /* 0x0000000c04157224 */ /* 0x000fe400078e0215 */
[----:B------:R-:W-:Y:S02]  /*14f0*/  IMAD R20, R3, R2, R20 ;  /* 0x0000000203147224 */ /* 0x000fe400078e0214 */
.L_x_19:
[----:B------:R-:W-:Y:S05]  /*1500*/  BRA.U !UP1, `(.L_x_20) ;  /* 0x00000001090c7547 */ /* 0x000fea000b800000 */
[----:B------:R-:W-:Y:S01]  /*1510*/  UCGABAR_WAIT ;  /* 0x0000000000007dc7 */ /* 0x000fe20008000000 */
[----:B------:R-:W-:Y:S01]  /*1520*/  CCTL.IVALL ;  /* 0x00000000ff00798f */ /* 0x000fe20002000000 */
[----:B------:R-:W-:Y:S05]  /*1530*/  BRA `(.L_x_21) ;  /* 0x0000000000047947 */ /* 0x000fea0003800000 */
.L_x_20:
[----:B------:R-:W-:Y:S06]  /*1540*/  BAR.SYNC.DEFER_BLOCKING 0x0 ;  /* 0x0000000000007b1d */ /* 0x000fec0000010000 */
.L_x_21:
[----:B------:R-:W-:Y:S05]  /*1550*/  BRA.U UP2, `(.L_x_22) ;  /* 0x0000001102847547 */ /* 0x000fea000b800000 */
[----:B------:R-:W1:Y:S01]  /*1560*/  LDCU UR4, c[0x0][0x38c] ;  /* 0x00007180ff0477ac */ /* 0x000e620008000800 */
[----:B------:R-:W2:Y:S01]  /*1570*/  LDC R9, c[0x0][0x370] ;  /* 0x0000dc00ff097b82 */ /* 0x000ea20000000800 */
[----:B------:R-:W-:Y:S01]  /*1580*/  IMAD.SHL.U32 R16, R11, 0x40, RZ ;  /* 0x000000400b107824 */ /* 0x000fe200078e00ff */
[----:B------:R-:W-:Y:S01]  /*1590*/  PLOP3.LUT P1, PT, PT, PT, UP5, 0x80, 0x8 ;  /* 0x000000000008781c */ /* 0x000fe20003f2f058 */
[----:B------:R-:W-:Y:S01]  /*15a0*/  HFMA2 R12, -RZ, RZ, 0, 0 ;  /* 0x00000000ff0c7431 */ /* 0x000fe200000001ff */
[----:B------:R-:W-:Y:S01]  /*15b0*/  UISETP.NE.AND UP1, UPT, UR10, URZ, UPT ;  /* 0x000000ff0a00728c */ /* 0x000fe2000bf25270 */
[----:B------:R-:W-:Y:S01]  /*15c0*/  ISETP.NE.AND P4, PT, R10, RZ, P5 ;  /* 0x000000ff0a00720c */ /* 0x000fe20002f85270 */
[----:B------:R-:W-:Y:S01]  /*15d0*/  IMAD.MOV.U32 R15, RZ, RZ, 0x1 ;  /* 0x00000001ff0f7424 */ /* 0x000fe200078e00ff */
[----:B------:R-:W-:Y:S01]  /*15e0*/  PLOP3.LUT P1, PT, P1, PT, PT, 0x8, 0x80 ;  /* 0x000000000080781c */ /* 0x000fe20000f2e170 */
[----:B------:R-:W3:Y:S01]  /*15f0*/  LDC R0, c[0x0][0x374] ;  /* 0x0000dd00ff007b82 */ /* 0x000ee20000000800 */
[----:B------:R-:W-:Y:S01]  /*1600*/  IMAD.MOV.U32 R14, RZ, RZ, RZ ;  /* 0x000000ffff0e7224 */ /* 0x000fe200078e00ff */
[----:B------:R-:W-:Y:S01]  /*1610*/  MOV R8, 0x1 ;  /* 0x0000000100087802 */ /* 0x000fe20000000f00 */
[----:B------:R-:W-:Y:S01]  /*1620*/  IMAD.MOV.U32 R10, RZ, RZ, RZ ;  /* 0x000000ffff0a7224 */ /* 0x000fe200078e00ff */
[----:B------:R-:W-:Y:S01]  /*1630*/  LOP3.LUT R16, R16, 0x40, RZ, 0xc0, !PT ;  /* 0x0000004010107812 */ /* 0x000fe200078ec0ff */
[----:B------:R-:W4:Y:S01]  /*1640*/  LDCU.64 UR14, c[0x0][0x348] ;  /* 0x00006900ff0e77ac */ /* 0x000f220008000a00 */
[----:B-1----:R-:W-:-:S02]  /*1650*/  UIADD3 UR5, UPT, UPT, UR4, 0x3f, URZ ;  /* 0x0000003f04057890 */ /* 0x002fc4000fffe0ff */
[----:B------:R-:W-:Y:S02]  /*1660*/  USEL UR22, UR6, 0x2, UP1 ;  /* 0x0000000206167887 */ /* 0x000fe40008800000 */
[----:B------:R-:W-:Y:S01]  /*1670*/  USHF.R.S32.HI UR7, URZ, 0x1f, UR5 ;  /* 0x0000001fff077899 */ /* 0x000fe20008011405 */
[----:B------:R-:W-:-:S03]  /*1680*/  UMOV UR23, URZ ;  /* 0x000000ff00177c82 */ /* 0x000fc60008000000 */
[----:B------:R-:W-:Y:S02]  /*1690*/  ULEA.HI UR7, UR7, UR5, URZ, 0x6 ;  /* 0x0000000507077291 */ /* 0x000fe4000f8f30ff */
[----:B------:R-:W-:Y:S02]  /*16a0*/  UIADD3 UR5, UPT, UPT, UR4, -0x1, URZ ;  /* 0xffffffff04057890 */ /* 0x000fe4000fffe0ff */
[----:B------:R-:W-:Y:S02]  /*16b0*/  USHF.R.S32.HI UR7, URZ, 0x6, UR7 ;  /* 0x00000006ff077899 */ /* 0x000fe40008011407 */
[----:B------:R-:W-:Y:S02]  /*16c0*/  UISETP.GE.U32.AND UP2, UPT, UR5, -0x7f, UPT ;  /* 0xffffff810500788c */ /* 0x000fe4000bf46070 */
[----:B------:R-:W-:Y:S02]  /*16d0*/  UISETP.LT.U32.AND UP0, UPT, UR7, 0x3, UPT ;  /* 0x000000030700788c */ /* 0x000fe4000bf01070 */
[----:B------:R-:W-:-:S02]  /*16e0*/  UIADD3 UR4, UPT, UPT, UR4, 0x7e, URZ ;  /* 0x0000007e04047890 */ /* 0x000fc4000fffe0ff */
[----:B------:R-:W-:-:S04]  /*16f0*/  USEL UR5, UR7, 0x3, UP0 ;  /* 0x0000000307057887 */ /* 0x000fc80008000000 */
[----:B------:R-:W-:Y:S02]  /*1700*/  UIADD3 UR21, UPT, UPT, UR5, -0x1, URZ ;  /* 0xffffffff05157890 */ /* 0x000fe4000fffe0ff */
[----:B------:R-:W-:Y:S02]  /*1710*/  @UP2 UIADD3 UR21, UPT, UPT, UR5, URZ, URZ ;  /* 0x000000ff05152290 */ /* 0x000fe4000fffe0ff */
[----:B------:R-:W-:Y:S02]  /*1720*/  UIADD3 UR24, UPT, UPT, UR7, -UR5, URZ ;  /* 0x8000000507187290 */ /* 0x000fe4000fffe0ff */
[----:B------:R-:W-:Y:S02]  /*1730*/  UIADD3 UR13, UPT, UPT, UR21, 0x1, URZ ;  /* 0x00000001150d7890 */ /* 0x000fe4000fffe0ff */
[----:B--2-4-:R-:W-:-:S12]  /*1740*/  UIADD3 UR21, UPT, UPT, -UR21, URZ, URZ ;  /* 0x000000ff15157290 */ /* 0x014fd8000fffe1ff */
.L_x_42:
[----:B------:R-:W-:Y:S01]  /*1750*/  UISETP.NE.AND UP0, UPT, UR37, URZ, UPT ;  /* 0x000000ff2500728c */ /* 0x000fe2000bf05270 */
[----:B------:R-:W1:Y:S08]  /*1760*/  S2UR UR37, SR_CgaCtaId ;  /* 0x00000000002579c3 */ /* 0x000e700000008800 */
[----:B------:R-:W-:Y:S05]  /*1770*/  BRA.U UP0, `(.L_x_23) ;  /* 0x0000000100347547 */ /* 0x000fea000b800000 */
[----:B------:R-:W2:Y:S01]  /*1780*/  S2R R2, SR_CgaCtaId ;  /* 0x0000000000027919 */ /* 0x000ea20000008800 */
[----:B------:R-:W-:-:S04]  /*1790*/  MOV R3, 0x400 ;  /* 0x0000040000037802 */ /* 0x000fc80000000f00 */
[----:B--2---:R-:W-:Y:S02]  /*17a0*/  LEA R3, R2, R3, 0x18 ;  /* 0x0000000302037211 */ /* 0x004fe400078ec0ff */
[----:B------:R-:W-:-:S03]  /*17b0*/  SHF.L.U32 R2, R8, 0x1f, RZ ;  /* 0x0000001f08027819 */ /* 0x000fc600000006ff */
[----:B------:R-:W-:-:S04]  /*17c0*/  IMAD R3, R10, 0x8, R3 ;  /* 0x000000080a037824 */ /* 0x000fc800078e0203 */
[----:B------:R-:W2:Y:S02]  /*17d0*/  SYNCS.PHASECHK.TRANS64.TRYWAIT P0, [R3+URZ+0xf0], R2 ;  /* 0x0000f002030075a7 */ /* 0x000ea400080011ff */
[----:B--2---:R-:W-:Y:S05]  /*17e0*/  @!P0 BRA `(.L_x_24) ;  /* 0x0000006c00dc8947 */ /* 0x004fea0003800000 */
.L_x_148:
[----:B------:R-:W-:Y:S01]  /*17f0*/  VIADD R10, R10, 0x1 ;  /* 0x000000010a0a7836 */ /* 0x000fe20000000000 */
[----:B------:R2:W-:Y:S04]  /*1800*/  SYNCS.ARRIVE.TRANS64.A1T0 RZ, [R3+URZ+0xe0], RZ ;  /* 0x0000e0ff03ff79a7 */ /* 0x0005e800081000ff */
[----:B------:R-:W-:-:S04]  /*1810*/  ISETP.NE.AND P0, PT, R10, 0x2, PT ;  /* 0x000000020a00780c */ /* 0x000fc80003f05270 */
[----:B------:R-:W-:Y:S02]  /*1820*/  SEL R10, R10, RZ, P0 ;  /* 0x000000ff0a0a7207 */ /* 0x000fe40000000000 */
[----:B--2---:R-:W-:-:S04]  /*1830*/  SEL R3, RZ, 0x1, P0 ;  /* 0x00000001ff037807 */ /* 0x004fc80000000000 */
[----:B------:R-:W-:-:S07]  /*1840*/  LOP3.LUT R8, R8, R3, RZ, 0x3c, !PT ;  /* 0x0000000308087212 */ /* 0x000fce00078e3cff */
.L_x_23:
[----:B------:R-:W-:Y:S01]  /*1850*/  UMOV UR6, 0x400 ;  /* 0x0000040000067882 */ /* 0x000fe20000000000 */
[----:B------:R-:W-:Y:S01]  /*1860*/  LEA.HI R3, R21, R21, RZ, 0x1 ;  /* 0x0000001515037211 */ /* 0x000fe200078f08ff */
[----:B-1----:R-:W-:Y:S01]  /*1870*/  ULEA UR6, UR37, UR6, 0x18 ;  /* 0x0000000625067291 */ /* 0x002fe2000f8ec0ff */
[----:B------:R-:W-:Y:S01]  /*1880*/  SHF.L.U32 R2, R15, 0x1f, RZ ;  /* 0x0000001f0f027819 */ /* 0x000fe200000006ff */
[----:B------:R-:W-:Y:S01]  /*1890*/  UISETP.GE.U32.AND UP0, UPT, UR4, 0x7f, UPT ;  /* 0x0000007f0400788c */ /* 0x000fe2000bf06070 */
[C---:B------:R-:W-:Y:S01]  /*18a0*/  R2UR UR9, R16.reuse ;  /* 0x00000000100972ca */ /* 0x040fe200000e0000 */
[----:B------:R-:W-:Y:S01]  /*18b0*/  ULEA UR8, UR23, UR6, 0x3 ;  /* 0x0000000617087291 */ /* 0x000fe2000f8e18ff */
[----:B------:R-:W-:Y:S01]  /*18c0*/  IMAD.SHL.U32 R3, R3, 0x40, RZ ;  /* 0x0000004003037824 */ /* 0x000fe200078e00ff */
[----:B------:R-:W-:Y:S01]  /*18d0*/  R2UR UR11, R16 ;  /* 0x00000000100b72ca */ /* 0x000fe200000e0000 */
[----:B------:R-:W-:-:S03]  /*18e0*/  UMOV UR25, URZ ;  /* 0x000000ff00197c82 */ /* 0x000fc60008000000 */
[----:B------:R-:W-:-:S03]  /*18f0*/  R2UR UR35, R3 ;  /* 0x00000000032372ca */ /* 0x000fc600000e0000 */
[----:B------:R1:W2:Y:S01]  /*1900*/  SYNCS.PHASECHK.TRANS64.TRYWAIT P0, [UR8+0x18], R2 ;  /* 0x00001802ff0075a7 */ /* 0x0002a20008001108 */
[----:B------:R-:W-:-:S09]  /*1910*/  R2UR UR8, R20 ;  /* 0x00000000140872ca */ /* 0x000fd200000e0000 */
[----:B------:R-:W-:-:S04]  /*1920*/  ULOP3.LUT UR35, UR9, 0xffffff80, UR35, 0xf8, !UPT ;  /* 0xffffff8009237892 */ /* 0x000fc8000f8ef823 */
[----:B------:R-:W-:Y:S01]  /*1930*/  ULEA UR11, UR8, UR11, 0x7 ;  /* 0x0000000b080b7291 */ /* 0x000fe2000f8e38ff */
[----:B------:R-:W-:Y:S11]  /*1940*/  BRA.U !UP0, `(.L_x_25) ;  /* 0x0000000108bc7547 */ /* 0x000ff6000b800000 */
[----:B------:R-:W-:Y:S01]  /*1950*/  UMOV UR16, UR21 ;  /* 0x0000001500107c82 */ /* 0x000fe20008000000 */
[----:B------:R-:W-:Y:S01]  /*1960*/  UMOV UR17, UR23 ;  /* 0x0000001700117c82 */ /* 0x000fe20008000000 */
[----:B------:R-:W-:-:S05]  /*1970*/  UMOV UR34, URZ ;  /* 0x000000ff00227c82 */ /* 0x000fca0008000000 */
.L_x_31:
[----:B------:R-:W-:Y:S01]  /*1980*/  ULEA UR33, UR17, UR6, 0x3 ;  /* 0x0000000611217291 */ /* 0x000fe2000f8e18ff */
[----:B------:R-:W-:Y:S01]  /*1990*/  @P5 MOV R3, 0x8000 ;  /* 0x0000800000035802 */ /* 0x000fe20000000f00 */
[----:B-12-4-:R-:W-:Y:S10]  /*19a0*/  @P0 BRA `(.L_x_26) ;  /* 0x00000000000c0947 */ /* 0x016ff40003800000 */
[----:B------:R-:W-:-:S04]  /*19b0*/  SHF.L.U32 R5, R15, 0x1f, RZ ;  /* 0x0000001f0f057819 */ /* 0x000fc800000006ff */
[----:B------:R-:W2:Y:S02]  /*19c0*/  SYNCS.PHASECHK.TRANS64.TRYWAIT P0, [UR33+0x18], R5 ;  /* 0x00001805ff0075a7 */ /* 0x000ea40008001121 */
[----:B--2---:R-:W-:Y:S05]  /*19d0*/  @!P0 BRA `(.L_x_27) ;  /* 0x0000006c00748947 */ /* 0x004fea0003800000 */
.L_x_26:
[----:B------:R2:W-:Y:S01]  /*19e0*/  @P5 SYNCS.ARRIVE.TRANS64 RZ, [UR33], R3 ;  /* 0x00000003ffff59a7 */ /* 0x0005e20008000021 */
[----:B------:R-:W-:Y:S02]  /*19f0*/  ULOP3.LUT UR8, UR22, 0x2, URZ, 0xfc, !UPT ;  /* 0x0000000216087892 */ /* 0x000fe4000f8efcff */
[----:B------:R-:W-:Y:S02]  /*1a00*/  UIADD3 UR16, UPT, UPT, UR16, 0x1, URZ ;  /* 0x0000000110107890 */ /* 0x000fe4000fffe0ff */
[----:B------:R-:W-:Y:S02]  /*1a10*/  UISETP.NE.AND UP0, UPT, UR8, 0x2, UPT ;  /* 0x000000020800788c */ /* 0x000fe4000bf05270 */
[----:B------:R-:W-:-:S07]  /*1a20*/  UISETP.NE.AND UP2, UPT, UR16, 0x1, UPT ;  /* 0x000000011000788c */ /* 0x000fce000bf45270 */
[----:B------:R-:W-:Y:S05]  /*1a30*/  BRA.U UP0, `(.L_x_28) ;  /* 0x0000000100047547 */ /* 0x000fea000b800000 */
[----:B------:R-:W-:Y:S05]  /*1a40*/  BPT.TRAP 0x1 ;  /* 0x000000040000795c */ /* 0x000fea0000300000 */
.L_x_28:
[----:B------:R-:W-:Y:S04]  /*1a50*/  BSSY.RECONVERGENT B0, `(.L_x_29) ;  /* 0x0000003000007945 */ /* 0x000fe80003800200 */
[----:B------:R-:W-:Y:S05]  /*1a60*/  @!P4 BRA `(.L_x_30) ;  /* 0x000000000004c947 */ /* 0x000fea0003800000 */
[----:B------:R-:W-:Y:S05]  /*1a70*/  BPT.TRAP 0x1 ;  /* 0x000000040000795c */ /* 0x000fea0000300000 */
.L_x_30:
[----:B------:R-:W-:Y:S05]  /*1a80*/  BSYNC.RECONVERGENT B0 ;  /* 0x0000000000007941 */ /* 0x000fea0003800200 */
.L_x_29:
[----:B------:R-:W-:Y:S02]  /*1a90*/  UIADD3 UR23, UPT, UPT, UR17, 0x1, URZ ;  /* 0x0000000111177890 */ /* 0x000fe4000fffe0ff */
[----:B------:R-:W-:Y:S02]  /*1aa0*/  UIADD3 UR28, UP1, UPT, UR14, 0x80, URZ ;  /* 0x000000800e1c7890 */ /* 0x000fe4000ff3e0ff */
[----:B------:R-:W-:Y:S02]  /*1ab0*/  UISETP.NE.AND UP0, UPT, UR23, 0x3, UPT ;  /* 0x000000031700788c */ /* 0x000fe4000bf05270 */
[----:B------:R-:W-:Y:S02]  /*1ac0*/  ULOP3.LUT UR33, UR33, 0xfefffff8, URZ, 0xc0, !UPT ;  /* 0xfefffff821217892 */ /* 0x000fe4000f8ec0ff */
[----:B------:R-:W-:Y:S02]  /*1ad0*/  USEL UR9, URZ, 0x1, UP0 ;  /* 0x00000001ff097887 */ /* 0x000fe40008000000 */
[----:B------:R-:W-:-:S02]  /*1ae0*/  USEL UR23, UR23, URZ, UP0 ;  /* 0x000000ff17177287 */ /* 0x000fc40008000000 */
[----:B------:R-:W-:Y:S02]  /*1af0*/  UIADD3 UR26, UP0, UPT, UR14, 0x180, URZ ;  /* 0x000001800e1a7890 */ /* 0x000fe4000ff1e0ff */
[----:B------:R-:W-:Y:S01]  /*1b00*/  ULEA UR8, UR23, UR6, 0x3 ;  /* 0x0000000617087291 */ /* 0x000fe2000f8e18ff */
[----:B------:R-:W-:Y:S01]  /*1b10*/  LOP3.LUT R15, R15, UR9, RZ, 0x3c, !PT ;  /* 0x000000090f0f7c12 */ /* 0x000fe2000f8e3cff */
[----:B------:R-:W-:Y:S02]  /*1b20*/  UIADD3.X UR29, UPT, UPT, URZ, UR15, URZ, UP1, !UPT ;  /* 0x0000000fff1d7290 */ /* 0x000fe40008ffe4ff */
[----:B------:R-:W-:Y:S01]  /*1b30*/  UIADD3.X UR27, UPT, UPT, URZ, UR15, URZ, UP0, !UPT ;  /* 0x0000000fff1b7290 */ /* 0x000fe200087fe4ff */
[----:B-1----:R-:W-:Y:S01]  /*1b40*/  SHF.L.U32 R2, R15, 0x1f, RZ ;  /* 0x0000001f0f027819 */ /* 0x002fe200000006ff */
[----:B------:R-:W-:Y:S01]  /*1b50*/  UMOV UR18, 0x0 ;  /* 0x0000000000127882 */ /* 0x000fe20000000000 */
[----:B------:R-:W-:Y:S01]  /*1b60*/  UMOV UR19, 0x10000000 ;  /* 0x1000000000137882 */ /* 0x000fe20000000000 */
[----:B------:R-:W-:Y:S01]  /*1b70*/  UMOV UR10, UR34 ;  /* 0x00000022000a7c82 */ /* 0x000fe20008000000 */
[----:B------:R4:W1:Y:S01]  /*1b80*/  SYNCS.PHASECHK.TRANS64.TRYWAIT P0, [UR8+0x18], R2 ;  /* 0x00001802ff0075a7 */ /* 0x0008620008001108 */
[----:B------:R-:W-:Y:S01]  /*1b90*/  ULEA UR8, UR17, UR6, 0xd ;  /* 0x0000000611087291 */ /* 0x000fe2000f8e68ff */
[----:B------:R-:W-:Y:S01]  /*1ba0*/  UMOV UR12, UR36 ;  /* 0x00000024000c7c82 */ /* 0x000fe20008000000 */
[----:B------:R-:W-:-:S02]  /*1bb0*/  UMOV UR9, UR33 ;  /* 0x0000002100097c82 */ /* 0x000fc40008000000 */
[----:B------:R-:W-:Y:S02]  /*1bc0*/  UIADD3 UR32, UPT, UPT, UR8, 0x4300, URZ ;  /* 0x0000430008207890 */ /* 0x000fe4000fffe0ff */
[----:B------:R-:W-:Y:S01]  /*1bd0*/  UIADD3 UR8, UPT, UPT, UR8, 0xa300, URZ ;  /* 0x0000a30008087890 */ /* 0x000fe2000fffe0ff */
[----:B------:R-:W-:Y:S01]  /*1be0*/  UMOV UR25, UR13 ;  /* 0x0000000d00197c82 */ /* 0x000fe20008000000 */
[----:B------:R-:W-:-:S05]  /*1bf0*/  UMOV UR17, UR23 ;  /* 0x0000001700117c82 */ /* 0x000fca0008000000 */
[----:B------:R2:W-:Y:S02]  /*1c00*/  UTMALDG.3D.2CTA [UR32], [UR28], desc[UR18] ;  /* 0x000012201c0075b4 */ /* 0x0005e40008211000 */
[----:B------:R4:W-:Y:S01]  /*1c10*/  UTMALDG.3D.2CTA [UR8], [UR26], desc[UR18] ;  /* 0x000012081a0075b4 */ /* 0x0009e20008211000 */
[----:B--2---:R-:W-:Y:S01]  /*1c20*/  UIADD3 UR34, UPT, UPT, UR34, 0x40, URZ ;  /* 0x0000004022227890 */ /* 0x004fe2000fffe0ff */
[----:B------:R-:W-:Y:S11]  /*1c30*/  BRA.U UP2, `(.L_x_31) ;  /* 0xfffffffd02507547 */ /* 0x000ff6000b83ffff */
.L_x_25:
[----:B----4-:R-:W-:Y:S01]  /*1c40*/  ULEA UR8, UR23, UR6, 0x3 ;  /* 0x0000000617087291 */ /* 0x010fe2000f8e18ff */
[----:B-1----:R-:W-:Y:S01]  /*1c50*/  SHF.L.U32 R2, R15, 0x1f, RZ ;  /* 0x0000001f0f027819 */ /* 0x002fe200000006ff */
[----:B------:R-:W-:Y:S01]  /*1c60*/  @!P1 SYNCS.ARRIVE.TRANS64.A1T0 RZ, [UR6+0x78], RZ ;  /* 0x000078ffffff99a7 */ /* 0x000fe20008100006 */
[----:B------:R-:W-:-:S06]  /*1c70*/  UISETP.GT.AND UP0, UPT, UR7, UR5, UPT ;  /* 0x000000050700728c */ /* 0x000fcc000bf04270 */
[----:B--2---:R1:W2:Y:S03]  /*1c80*/  SYNCS.PHASECHK.TRANS64.TRYWAIT P0, [UR8+0x18], R2 ;  /* 0x00001802ff0075a7 */ /* 0x0042a60008001108 */
[----:B------:R-:W-:Y:S05]  /*1c90*/  BRA.U !UP0, `(.L_x_32) ;  /* 0x0000000108bc7547 */ /* 0x000fea000b800000 */
[----:B------:R-:W-:Y:S01]  /*1ca0*/  UIADD3 UR26, UPT, UPT, UR24, UR25, URZ ;  /* 0x00000019181a7290 */ /* 0x000fe2000fffe0ff */
[----:B------:R-:W-:-:S11]  /*1cb0*/  UMOV UR27, UR23 ;  /* 0x00000017001b7c82 */ /* 0x000fd60008000000 */
.L_x_38:
[----:B------:R-:W-:Y:S01]  /*1cc0*/  ULEA UR17, UR27, UR6, 0x3 ;  /* 0x000000061b117291 */ /* 0x000fe2000f8e18ff */
[----:B--2---:R-:W-:Y:S01]  /*1cd0*/  @P5 MOV R3, 0x8000 ;  /* 0x0000800000035802 */ /* 0x004fe20000000f00 */
[----:B-12---:R-:W-:Y:S10]  /*1ce0*/  @P0 BRA `(.L_x_33) ;  /* 0x00000000000c0947 */ /* 0x006ff40003800000 */
[----:B------:R-:W-:-:S04]  /*1cf0*/  SHF.L.U32 R5, R15, 0x1f, RZ ;  /* 0x0000001f0f057819 */ /* 0x000fc800000006ff */
[----:B------:R-:W2:Y:S02]  /*1d00*/  SYNCS.PHASECHK.TRANS64.TRYWAIT P0, [UR17+0x18], R5 ;  /* 0x00001805ff0075a7 */ /* 0x000ea40008001111 */
[----:B--2---:R-:W-:Y:S05]  /*1d10*/  @!P0 BRA `(.L_x_34) ;  /* 0x0000006800bc8947 */ /* 0x004fea0003800000 */
.L_x_33:
[----:B------:R2:W-:Y:S01]  /*1d20*/  @P5 SYNCS.ARRIVE.TRANS64 RZ, [UR17], R3 ;  /* 0x00000003ffff59a7 */ /* 0x0005e20008000011 */
[----:B------:R-:W-:-:S04]  /*1d30*/  ULOP3.LUT UR8, UR22, 0x2, URZ, 0xfc, !UPT ;  /* 0x0000000216087892 */ /* 0x000fc8000f8efcff */
[----:B------:R-:W-:-:S09]  /*1d40*/  UISETP.NE.AND UP0, UPT, UR8, 0x2, UPT ;  /* 0x000000020800788c */ /* 0x000fd2000bf05270 */
[----:B------:R-:W-:Y:S05]  /*1d50*/  BRA.U UP0, `(.L_x_35) ;  /* 0x0000000100047547 */ /* 0x000fea000b800000 */
[----:B------:R-:W-:Y:S05]  /*1d60*/  BPT.TRAP 0x1 ;  /* 0x000000040000795c */ /* 0x000fea0000300000 */
.L_x_35:
[----:B------:R-:W-:Y:S04]  /*1d70*/  BSSY.RECONVERGENT B0, `(.L_x_36) ;  /* 0x0000003000007945 */ /* 0x000fe80003800200 */
[----:B------:R-:W-:Y:S05]  /*1d80*/  @!P4 BRA `(.L_x_37) ;  /* 0x000000000004c947 */ /* 0x000fea0003800000 */
[----:B------:R-:W-:Y:S05]  /*1d90*/  BPT.TRAP 0x1 ;  /* 0x000000040000795c */ /* 0x000fea0000300000 */
.L_x_37:
[----:B------:R-:W-:Y:S05]  /*1da0*/  BSYNC.RECONVERGENT B0 ;  /* 0x0000000000007941 */ /* 0x000fea0003800200 */
.L_x_36:
[----:B------:R-:W-:Y:S02]  /*1db0*/  UIADD3 UR23, UPT, UPT, UR27, 0x1, URZ ;  /* 0x000000011b177890 */ /* 0x000fe4000fffe0ff */
[----:B------:R-:W-:Y:S02]  /*1dc0*/  UIADD3 UR32, UP1, UPT, UR14, 0x80, URZ ;  /* 0x000000800e207890 */ /* 0x000fe4000ff3e0ff */
[----:B------:R-:W-:Y:S02]  /*1dd0*/  UISETP.NE.AND UP0, UPT, UR23, 0x3, UPT ;  /* 0x000000031700788c */ /* 0x000fe4000bf05270 */
[----:B------:R-:W-:Y:S02]  /*1de0*/  USHF.L.U32 UR18, UR25, 0x6, URZ ;  /* 0x0000000619127899 */ /* 0x000fe400080006ff */
[----:B------:R-:W-:Y:S02]  /*1df0*/  USEL UR9, URZ, 0x1, UP0 ;  /* 0x00000001ff097887 */ /* 0x000fe40008000000 */
[----:B------:R-:W-:-:S02]  /*1e00*/  USEL UR23, UR23, URZ, UP0 ;  /* 0x000000ff17177287 */ /* 0x000fc40008000000 */
[----:B------:R-:W-:Y:S02]  /*1e10*/  UIADD3 UR30, UP0, UPT, UR14, 0x180, URZ ;  /* 0x000001800e1e7890 */ /* 0x000fe4000ff1e0ff */
[----:B------:R-:W-:Y:S01]  /*1e20*/  ULEA UR8, UR23, UR6, 0x3 ;  /* 0x0000000617087291 */ /* 0x000fe2000f8e18ff */
[----:B------:R-:W-:Y:S01]  /*1e30*/  LOP3.LUT R15, R15, UR9, RZ, 0x3c, !PT ;  /* 0x000000090f0f7c12 */ /* 0x000fe2000f8e3cff */
[----:B------:R-:W-:Y:S02]  /*1e40*/  ULOP3.LUT UR17, UR17, 0xfefffff8, URZ, 0xc0, !UPT ;  /* 0xfefffff811117892 */ /* 0x000fe4000f8ec0ff */
[----:B------:R-:W-:Y:S01]  /*1e50*/  UIADD3.X UR33, UPT, UPT, URZ, UR15, URZ, UP1, !UPT ;  /* 0x0000000fff217290 */ /* 0x000fe20008ffe4ff */
[----:B-1----:R-:W-:Y:S01]  /*1e60*/  SHF.L.U32 R2, R15, 0x1f, RZ ;  /* 0x0000001f0f027819 */ /* 0x002fe200000006ff */
[----:B------:R-:W-:Y:S01]  /*1e70*/  UIADD3.X UR31, UPT, UPT, URZ, UR15, URZ, UP0, !UPT ;  /* 0x0000000fff1f7290 */ /* 0x000fe200087fe4ff */
[----:B------:R-:W-:Y:S02]  /*1e80*/  UMOV UR28, 0x0 ;  /* 0x00000000001c7882 */ /* 0x000fe40000000000 */
[----:B------:R4:W1:Y:S01]  /*1e90*/  SYNCS.PHASECHK.TRANS64.TRYWAIT P0, [UR8+0x18], R2 ;  /* 0x00001802ff0075a7 */ /* 0x0008620008001108 */
[----:B------:R-:W-:Y:S01]  /*1ea0*/  ULEA UR8, UR27, UR6, 0xd ;  /* 0x000000061b087291 */ /* 0x000fe2000f8e68ff */
[----:B------:R-:W-:Y:S01]  /*1eb0*/  UMOV UR29, 0x10000000 ;  /* 0x10000000001d7882 */ /* 0x000fe20000000000 */
[----:B------:R-:W-:-:S02]  /*1ec0*/  UMOV UR19, UR35 ;  /* 0x0000002300137c82 */ /* 0x000fc40008000000 */
[----:B------:R-:W-:Y:S02]  /*1ed0*/  UIADD3 UR16, UPT, UPT, UR8, 0x4300, URZ ;  /* 0x0000430008107890 */ /* 0x000fe4000fffe0ff */
[----:B------:R-:W-:Y:S01]  /*1ee0*/  UIADD3 UR8, UPT, UPT, UR8, 0xa300, URZ ;  /* 0x0000a30008087890 */ /* 0x000fe2000fffe0ff */
[----:B------:R-:W-:Y:S01]  /*1ef0*/  UMOV UR20, UR36 ;  /* 0x0000002400147c82 */ /* 0x000fe20008000000 */
[----:B------:R-:W-:Y:S01]  /*1f00*/  UMOV UR12, UR36 ;  /* 0x00000024000c7c82 */ /* 0x000fe20008000000 */
[----:B------:R-:W-:Y:S01]  /*1f10*/  UMOV UR9, UR17 ;  /* 0x0000001100097c82 */ /* 0x000fe20008000000 */
[----:B------:R-:W-:Y:S01]  /*1f20*/  UMOV UR10, UR18 ;  /* 0x00000012000a7c82 */ /* 0x000fe20008000000 */
[----:B------:R-:W-:Y:S02]  /*1f30*/  UIADD3 UR25, UPT, UPT, UR25, 0x1, URZ ;  /* 0x0000000119197890 */ /* 0x000fe4000fffe0ff */
[----:B------:R4:W-:Y:S01]  /*1f40*/  UTMALDG.3D.2CTA [UR16], [UR32], desc[UR28] ;  /* 0x00001c10200075b4 */ /* 0x0009e20008211000 */
[----:B------:R-:W-:Y:S01]  /*1f50*/  UMOV UR27, UR23 ;  /* 0x00000017001b7c82 */ /* 0x000fe20008000000 */
[----:B------:R-:W-:Y:S01]  /*1f60*/  UISETP.NE.AND UP0, UPT, UR25, UR26, UPT ;  /* 0x0000001a1900728c */ /* 0x000fe2000bf05270 */
[----:B------:R4:W-:Y:S08]  /*1f70*/  UTMALDG.3D.2CTA [UR8], [UR30], desc[UR28] ;  /* 0x00001c081e0075b4 */ /* 0x0009f00008211000 */
[----:B----4-:R-:W-:Y:S05]  /*1f80*/  BRA.U UP0, `(.L_x_38) ;  /* 0xfffffffd004c7547 */ /* 0x010fea000b83ffff */
.L_x_32:
[----:B-1----:R-:W-:Y:S01]  /*1f90*/  LEA R2, R14, UR6, 0x3 ;  /* 0x000000060e027c11 */ /* 0x002fe2000f8e18ff */
[----:B------:R-:W-:Y:S01]  /*1fa0*/  NOP ;  /* 0x0000000000007918 */ /* 0x000fe20000000000 */
[----:B--2---:R-:W-:Y:S02]  /*1fb0*/  SHF.L.U32 R3, R12, 0x1f, RZ ;  /* 0x0000001f0c037819 */ /* 0x004fe400000006ff */
[----:B------:R-:W-:Y:S02]  /*1fc0*/  LEA R4, R14, UR6, 0x4 ;  /* 0x000000060e047c11 */ /* 0x000fe4000f8e20ff */
[----:B------:R-:W1:Y:S02]  /*1fd0*/  SYNCS.PHASECHK.TRANS64.TRYWAIT P0, [R2+URZ+0x80], R3 ;  /* 0x00008003020075a7 */ /* 0x000e6400080011ff */
[----:B-1----:R-:W-:Y:S05]  /*1fe0*/  @!P0 BRA `(.L_x_39) ;  /* 0x0000006800208947 */ /* 0x002fea0003800000 */
.L_x_151:
[----:B------:R-:W2:Y:S01]  /*1ff0*/  LDS.128 R4, [R4+0x110] ;  /* 0x0001100004047984 */ /* 0x000ea20000000c00 */
[----:B------:R-:W-:Y:S01]  /*2000*/  ISETP.GE.AND P0, PT, R26, 0x1, PT ;  /* 0x000000011a00780c */ /* 0x000fe20003f06270 */
[----:B-1----:R-:W-:Y:S01]  /*2010*/  VIADD R2, R2, 0x90 ;  /* 0x0000009002027836 */ /* 0x002fe20000000000 */
[----:B------:R-:W-:Y:S01]  /*2020*/  @!PT LDS RZ, [RZ] ;  /* 0x00000000fffff984 */ /* 0x000fe20000000800 */
[----:B------:R-:W-:Y:S01]  /*2030*/  @!PT LDS RZ, [RZ] ;  /* 0x00000000fffff984 */ /* 0x000fe20000000800 */
[----:B------:R-:W-:Y:S01]  /*2040*/  @!PT LDS RZ, [RZ] ;  /* 0x00000000fffff984 */ /* 0x000fe20000000800 */
[----:B------:R-:W-:Y:S01]  /*2050*/  @!PT LDS RZ, [RZ] ;  /* 0x00000000fffff984 */ /* 0x000fe20000000800 */
[----:B------:R1:W-:Y:S06]  /*2060*/  MEMBAR.ALL.CTA ;  /* 0x0000000000007992 */ /* 0x0003ec0000008000 */
[----:B-1----:R-:W1:Y:S01]  /*2070*/  FENCE.VIEW.ASYNC.S ;  /* 0x00000000000073c6 */ /* 0x002e620000000000 */
[----:B------:R-:W-:-:S04]  /*2080*/  PRMT R2, RZ, 0x654, R2 ;  /* 0x00000654ff027816 */ /* 0x000fc80000000002 */
[----:B-1----:R1:W-:Y:S01]  /*2090*/  SYNCS.ARRIVE.TRANS64.RED.A1T0 RZ, [R2+URZ], RZ ;  /* 0x000000ff02ff79a7 */ /* 0x0023e200081004ff */
[----:B--2---:R-:W-:-:S13]  /*20a0*/  LOP3.LUT P2, RZ, R6, 0x1, RZ, 0xc0, !PT ;  /* 0x0000000106ff7812 */ /* 0x004fda000784c0ff */
[----:B------:R-:W-:Y:S01]  /*20b0*/  @P2 SHF.R.U32.HI R3, RZ, 0x10, R5 ;  /* 0x00000010ff032819 */ /* 0x000fe20000011605 */
[----:B------:R-:W-:Y:S01]  /*20c0*/  VOTEU.ANY UP0, P2 ;  /* 0x0000000000ff7886 */ /* 0x000fe20001000100 */
[----:B------:R-:W-:Y:S02]  /*20d0*/  @P2 MOV R13, R4 ;  /* 0x00000004000d2202 */ /* 0x000fe40000000f00 */
[----:B------:R-:W-:Y:S02]  /*20e0*/  @P2 R2UR.BROADCAST UR8, R3 ;  /* 0x00000000030822ca */ /* 0x000fe400008e0000 */
[----:B------:R-:W-:-:S11]  /*20f0*/  @P2 LOP3.LUT R11, R5, 0xffff, RZ, 0xc0, !PT ;  /* 0x0000ffff050b2812 */ /* 0x000fd600078ec0ff */
[----:B------:R-:W-:Y:S01]  /*2100*/  @UP0 UMOV UR36, UR8 ;  /* 0x0000000800240c82 */ /* 0x000fe20008000000 */
[----:B-1----:R-:W-:Y:S05]  /*2110*/  @!P0 BRA `(.L_x_40) ;  /* 0x0000000000b88947 */ /* 0x002fea0003800000 */
[----:B------:R-:W3:Y:S01]  /*2120*/  LDC.64 R4, c[0x0][0xb18] ;  /* 0x0002c600ff047b82 */ /* 0x000ee20000000a00 */
[----:B------:R-:W-:-:S07]  /*2130*/  ISETP.NE.AND P3, PT, R26, 0x1, PT ;  /* 0x000000011a00780c */ /* 0x000fce0003f65270 */
[----:B------:R-:W1:Y:S08]  /*2140*/  LDC.64 R6, c[0x0][0xb10] ;  /* 0x0002c400ff067b82 */ /* 0x000e700000000a00 */
[----:B------:R-:W2:Y:S08]  /*2150*/  LDC R17, c[0x0][0xb20] ;  /* 0x0002c800ff117b82 */ /* 0x000eb00000000800 */
[----:B------:R-:W4:Y:S01]  /*2160*/  LDC R18, c[0x0][0xb0c] ;  /* 0x0002c300ff127b82 */ /* 0x000f220000000800 */
[----:B---3--:R-:W-:Y:S01]  /*2170*/  IMAD.HI.U32 R22, R0, R5, RZ ;  /* 0x0000000500167227 */ /* 0x008fe200078e00ff */
[----:B------:R-:W-:-:S06]  /*2180*/  ISETP.NE.AND P0, PT, R4, 0x1, PT ;  /* 0x000000010400780c */ /* 0x000fcc0003f05270 */
[----:B------:R-:W3:Y:S01]  /*2190*/  LDC.64 R2, c[0x0][0xb28] ;  /* 0x0002ca00ff027b82 */ /* 0x000ee20000000a00 */
[----:B-1----:R-:W-:-:S04]  /*21a0*/  IMAD.HI.U32 R20, R9, R6, RZ ;  /* 0x0000000609147227 */ /* 0x002fc800078e00ff */
[----:B------:R-:W-:Y:S01]  /*21b0*/  IMAD.HI.U32 R24, R13, R6, RZ ;  /* 0x000000060d187227 */ /* 0x000fe200078e00ff */
[----:B------:R-:W-:Y:S02]  /*21c0*/  SHF.R.U32.HI R20, RZ, R7, R20 ;  /* 0x00000007ff147219 */ /* 0x000fe40000011614 */
[----:B--2---:R-:W-:Y:S01]  /*21d0*/  SHF.R.U32.HI R19, RZ, R17, R22 ;  /* 0x00000011ff137219 */ /* 0x004fe20000011616 */
[----:B------:R-:W-:Y:S01]  /*21e0*/  IMAD.HI.U32 R22, R11, R5, RZ ;  /* 0x000000050b167227 */ /* 0x000fe200078e00ff */
[----:B------:R-:W-:Y:S02]  /*21f0*/  SHF.R.U32.HI R24, RZ, R7, R24 ;  /* 0x00000007ff187219 */ /* 0x000fe40000011618 */
[----:B------:R-:W-:Y:S02]  /*2200*/  SEL R19, R0, R19, !P0 ;  /* 0x0000001300137207 */ /* 0x000fe40004000000 */
[----:B------:R-:W-:Y:S02]  /*2210*/  SHF.R.U32.HI R22, RZ, R17, R22 ;  /* 0x00000011ff167219 */ /* 0x000fe40000011616 */
[----:B----4-:R-:W-:-:S02]  /*2220*/  ISETP.NE.AND P1, PT, R18, 0x1, PT ;  /* 0x000000011200780c */ /* 0x010fc40003f25270 */
[----:B------:R-:W-:Y:S02]  /*2230*/  SEL R5, R11, R22, !P0 ;  /* 0x000000160b057207 */ /* 0x000fe40004000000 */
[----:B------:R-:W-:Y:S02]  /*2240*/  SEL R21, R9, R20, !P1 ;  /* 0x0000001409157207 */ /* 0x000fe40004800000 */
[----:B------:R-:W-:Y:S01]  /*2250*/  SEL R7, R13, R24, !P1 ;  /* 0x000000180d077207 */ /* 0x000fe20004800000 */
[----:B---3--:R-:W-:Y:S01]  /*2260*/  IMAD.HI.U32 R20, R19, R2, RZ ;  /* 0x0000000213147227 */ /* 0x008fe200078e00ff */
[----:B------:R-:W-:-:S03]  /*2270*/  IADD3 R17, PT, PT, -R5, RZ, RZ ;  /* 0x000000ff05117210 */ /* 0x000fc60007ffe1ff */
        /* <DEDUP_REMOVED lines=11> */
[----:B------:R-:W-:-:S04]  /*2330*/  @!P0 IMAD.HI.U32 R20, R7, R2, RZ ;  /* 0x0000000207148227 */ /* 0x000fc800078e00ff */
[----:B------:R-:W-:Y:S01]  /*2340*/  IMAD.MOV R2, RZ, RZ, -R6 ;  /* 0x000000ffff027224 */ /* 0x000fe200078e0a06 */
[----:B------:R-:W-:-:S03]  /*2350*/  @!P0 SHF.R.U32.HI R20, RZ, R3, R20 ;  /* 0x00000003ff148219 */ /* 0x000fc60000011614 */
[----:B------:R-:W-:Y:S01]  /*2360*/  IMAD R2, R26, R2, R5 ;  /* 0x000000021a027224 */ /* 0x000fe200078e0205 */
        /* <DEDUP_REMOVED lines=9> */
.L_x_40:
[----:B------:R-:W1:Y:S02]  /*2400*/  LDCU UR8, c[0x0][0xb30] ;  /* 0x00016600ff0877ac */ /* 0x000e640008000800 */
[----:B-1----:R-:W-:-:S09]  /*2410*/  UISETP.NE.AND UP0, UPT, UR8, 0x1, UPT ;  /* 0x000000010800788c */ /* 0x002fd2000bf05270 */
[----:B------:R-:W-:Y:S05]  /*2420*/  BRA.U UP0, `(.L_x_41) ;  /* 0x0000000100407547 */ /* 0x000fea000b800000 */
[----:B------:R-:W1:Y:S08]  /*2430*/  LDC.64 R4, c[0x0][0xb10] ;  /* 0x0002c400ff047b82 */ /* 0x000e700000000a00 */
[----:B------:R-:W2:Y:S08]  /*2440*/  LDC.64 R2, c[0x0][0xb18] ;  /* 0x0002c600ff027b82 */ /* 0x000eb00000000a00 */
[----:B------:R-:W4:Y:S08]  /*2450*/  LDC R6, c[0x0][0xb20] ;  /* 0x0002c800ff067b82 */ /* 0x000f300000000800 */
[----:B------:R-:W3:Y:S01]  /*2460*/  LDC R18, c[0x0][0xb0c] ;  /* 0x0002c300ff127b82 */ /* 0x000ee20000000800 */
[----:B-1----:R-:W-:-:S05]  /*2470*/  IMAD.HI.U32 R4, R13, R4, RZ ;  /* 0x000000040d047227 */ /* 0x002fca00078e00ff */
[----:B------:R-:W-:Y:S01]  /*2480*/  SHF.R.U32.HI R4, RZ, R5, R4 ;  /* 0x00000005ff047219 */ /* 0x000fe20000011604 */
[----:B--2---:R-:W-:Y:S01]  /*2490*/  IMAD.HI.U32 R3, R11, R3, RZ ;  /* 0x000000030b037227 */ /* 0x004fe200078e00ff */
[----:B------:R-:W-:-:S04]  /*24a0*/  ISETP.NE.AND P0, PT, R2, 0x1, PT ;  /* 0x000000010200780c */ /* 0x000fc80003f05270 */
[----:B----4-:R-:W-:-:S04]  /*24b0*/  SHF.R.U32.HI R6, RZ, R6, R3 ;  /* 0x00000006ff067219 */ /* 0x010fc80000011603 */
[----:B------:R-:W-:Y:S02]  /*24c0*/  SEL R3, R11, R6, !P0 ;  /* 0x000000060b037207 */ /* 0x000fe40004000000 */
[----:B---3--:R-:W-:-:S04]  /*24d0*/  ISETP.NE.AND P1, PT, R18, 0x1, PT ;  /* 0x000000011200780c */ /* 0x008fc80003f25270 */
[----:B------:R-:W-:-:S05]  /*24e0*/  SEL R4, R13, R4, !P1 ;  /* 0x000000040d047207 */ /* 0x000fca0004800000 */
[----:B------:R-:W-:Y:S02]  /*24f0*/  IMAD.IADD R5, R3, 0x1, -R4 ;  /* 0x0000000103057824 */ /* 0x000fe400078e0a04 */
[----:B------:R-:W-:Y:S02]  /*2500*/  IMAD.IADD R3, R4, 0x1, -R3 ;  /* 0x0000000104037824 */ /* 0x000fe400078e0a03 */
[----:B------:R-:W-:Y:S02]  /*2510*/  IMAD R13, R5, R18, R13 ;  /* 0x00000012050d7224 */ /* 0x000fe400078e020d */
[----:B------:R-:W-:-:S07]  /*2520*/  IMAD R11, R3, R2, R11 ;  /* 0x00000002030b7224 */ /* 0x000fce00078e020b */
.L_x_41:
[----:B------:R-:W-:Y:S01]  /*2530*/  VIADD R14, R14, 0x1 ;  /* 0x000000010e0e7836 */ /* 0x000fe20000000000 */
[----:B------:R-:W-:Y:S01]  /*2540*/  PLOP3.LUT P1, PT, PT, PT, PT, 0x80, 0x8 ;  /* 0x000000000008781c */ /* 0x000fe20003f2f070 */
[----:B------:R-:W-:Y:S02]  /*2550*/  IMAD.IADD R21, R13, 0x1, R60 ;  /* 0x000000010d157824 */ /* 0x000fe400078e023c */
[----:B------:R-:W-:Y:S01]  /*2560*/  IMAD.IADD R20, R11, 0x1, R58 ;  /* 0x000000010b147824 */ /* 0x000fe200078e023a */
[----:B------:R-:W-:-:S04]  /*2570*/  ISETP.NE.AND P0, PT, R14, 0x2, PT ;  /* 0x000000020e00780c */ /* 0x000fc80003f05270 */
[----:B------:R-:W-:Y:S02]  /*2580*/  SEL R3, RZ, 0x1, P0 ;  /* 0x00000001ff037807 */ /* 0x000fe40000000000 */
[----:B------:R-:W-:Y:S02]  /*2590*/  SEL R14, R14, RZ, P0 ;  /* 0x000000ff0e0e7207 */ /* 0x000fe40000000000 */
[----:B------:R-:W-:Y:S01]  /*25a0*/  LOP3.LUT R12, R12, R3, RZ, 0x3c, !PT ;  /* 0x000000030c0c7212 */ /* 0x000fe200078e3cff */
[----:B------:R-:W-:Y:S06]  /*25b0*/  @P2 BRA `(.L_x_42) ;  /* 0xfffffff000642947 */ /* 0x000fec000383ffff */
[----:B------:R-:W-:Y:S01]  /*25c0*/  UIADD3 UR6, UPT, UPT, UR6, 0x18, URZ ;  /* 0x0000001806067890 */ /* 0x000fe2000fffe0ff */
[----:B------:R-:W-:-:S03]  /*25d0*/  SHF.L.U32 R3, R15, 0x1f, RZ ;  /* 0x0000001f0f037819 */ /* 0x000fc600000006ff */
[----:B------:R-:W-:-:S09]  /*25e0*/  ULEA UR4, UR23, UR6, 0x3 ;  /* 0x0000000617047291 */ /* 0x000fd2000f8e18ff */
[----:B------:R-:W1:Y:S02]  /*25f0*/  SYNCS.PHASECHK.TRANS64.TRYWAIT P0, [UR4], R3 ;  /* 0x00000003ff0075a7 */ /* 0x000e640008001104 */
[----:B-1----:R-:W-:Y:S05]  /*2600*/  @!P0 BRA `(.L_x_43) ;  /* 0x0000006000ac8947 */ /* 0x002fea0003800000 */
.L_x_153:
[----:B------:R-:W-:-:S04]  /*2610*/  UIADD3 UR5, UPT, UPT, UR23, 0x1, URZ ;  /* 0x0000000117057890 */ /* 0x000fc8000fffe0ff */
[----:B------:R-:W-:-:S04]  /*2620*/  UISETP.NE.AND UP0, UPT, UR5, 0x3, UPT ;  /* 0x000000030500788c */ /* 0x000fc8000bf05270 */
[----:B------:R-:W-:Y:S02]  /*2630*/  USEL UR7, URZ, 0x1, UP0 ;  /* 0x00000001ff077887 */ /* 0x000fe40008000000 */
[----:B------:R-:W-:-:S04]  /*2640*/  USEL UR5, UR5, URZ, UP0 ;  /* 0x000000ff05057287 */ /* 0x000fc80008000000 */
[----:B------:R-:W-:Y:S01]  /*2650*/  ULEA UR4, UR5, UR6, 0x3 ;  /* 0x0000000605047291 */ /* 0x000fe2000f8e18ff */
[----:B------:R-:W-:-:S04]  /*2660*/  LOP3.LUT R15, R15, UR7, RZ, 0x3c, !PT ;  /* 0x000000070f0f7c12 */ /* 0x000fc8000f8e3cff */
[----:B-1----:R-:W-:-:S04]  /*2670*/  SHF.L.U32 R3, R15, 0x1f, RZ ;  /* 0x0000001f0f037819 */ /* 0x002fc800000006ff */
[----:B------:R-:W1:Y:S02]  /*2680*/  SYNCS.PHASECHK.TRANS64.TRYWAIT P0, [UR4], R3 ;  /* 0x00000003ff0075a7 */ /* 0x000e640008001104 */
[----:B-1----:R-:W-:Y:S05]  /*2690*/  @!P0 BRA `(.L_x_44) ;  /* 0x0000006000a08947 */ /* 0x002fea0003800000 */
.L_x_155:
[----:B------:R-:W-:-:S04]  /*26a0*/  UIADD3 UR5, UPT, UPT, UR5, 0x1, URZ ;  /* 0x0000000105057890 */ /* 0x000fc8000fffe0ff */
[----:B------:R-:W-:-:S04]  /*26b0*/  UISETP.NE.AND UP0, UPT, UR5, 0x3, UPT ;  /* 0x000000030500788c */ /* 0x000fc8000bf05270 */
[----:B------:R-:W-:Y:S02]  /*26c0*/  USEL UR4, URZ, 0x1, UP0 ;  /* 0x00000001ff047887 */ /* 0x000fe40008000000 */
[----:B------:R-:W-:-:S04]  /*26d0*/  USEL UR5, UR5, URZ, UP0 ;  /* 0x000000ff05057287 */ /* 0x000fc80008000000 */
[----:B------:R-:W-:Y:S01]  /*26e0*/  ULEA UR5, UR5, UR6, 0x3 ;  /* 0x0000000605057291 */ /* 0x000fe2000f8e18ff */
[----:B-1----:R-:W-:-:S04]  /*26f0*/  LOP3.LUT R3, R15, UR4, RZ, 0x3c, !PT ;  /* 0x000000040f037c12 */ /* 0x002fc8000f8e3cff */
[----:B------:R-:W-:Y:S01]  /*2700*/  SHF.L.U32 R3, R3, 0x1f, RZ ;  /* 0x0000001f03037819 */ /* 0x000fe200000006ff */
[----:B---3--:R-:W-:-:S07]  /*2710*/  IMAD.U32 R0, RZ, RZ, UR5 ;  /* 0x00000005ff007e24 */ /* 0x008fce000f8e00ff */
.L_x_45:
[----:B-1----:R1:W2:Y:S02]  /*2720*/  SYNCS.PHASECHK.TRANS64.TRYWAIT P0, [R0+URZ], R3 ;  /* 0x00000003000075a7 */ /* 0x0022a400080011ff */
[----:B--2---:R-:W-:Y:S05]  /*2730*/  @!P0 NANOSLEEP.SYNCS 0x989680 ;  /* 0x009896800000895d */ /* 0x004fea0003900000 */
[----:B------:R-:W2:Y:S02]  /*2740*/  @!P0 SYNCS.PHASECHK.TRANS64 P0, [R0+URZ], R3 ;  /* 0x00000003000085a7 */ /* 0x000ea400080010ff */
[----:B--2---:R-:W-:Y:S05]  /*2750*/  @P0 EXIT ;  /* 0x000000000000094d */ /* 0x004fea0003800000 */
[----:B------:R-:W-:Y:S05]  /*2760*/  BRA `(.L_x_45) ;  /* 0xfffffffc00ec7947 */ /* 0x000fea000383ffff */
.L_x_22:
[----:B------:R-:W-:-:S04]  /*2770*/  UISETP.NE.AND UP1, UPT, UR37, URZ, UPT ;  /* 0x000000ff2500728c */ /* 0x000fc8000bf25270 */
[----:B------:R-:W-:-:S09]  /*2780*/  UISETP.NE.OR UP1, UPT, UR10, 0x1, UP1 ;  /* 0x000000010a00788c */ /* 0x000fd20008f25670 */
[----:B------:R-:W-:Y:S05]  /*2790*/  BRA.U UP1, `(.L_x_46) ;  /* 0x00000005014c7547 */ /* 0x000fea000b800000 */
[----:B------:R-:W-:Y:S01]  /*27a0*/  HFMA2 R11, -RZ, RZ, 0, 0 ;  /* 0x00000000ff0b7431 */ /* 0x000fe200000001ff */
[----:B------:R-:W-:Y:S01]  /*27b0*/  ISETP.GE.U32.AND P2, PT, R10, 0x2, PT ;  /* 0x000000020a00780c */ /* 0x000fe20003f46070 */
[----:B------:R-:W-:Y:S01]  /*27c0*/  IMAD.MOV.U32 R12, RZ, RZ, 0x1 ;  /* 0x00000001ff0c7424 */ /* 0x000fe200078e00ff */
[----:B------:R-:W-:Y:S01]  /*27d0*/  CS2R R8, SRZ ;  /* 0x0000000000087805 */ /* 0x000fe2000001ff00 */
[----:B------:R-:W-:Y:S01]  /*27e0*/  IMAD.MOV.U32 R3, RZ, RZ, RZ ;  /* 0x000000ffff037224 */ /* 0x000fe200078e00ff */
[----:B------:R-:W-:Y:S01]  /*27f0*/  UMOV UR4, 0x400 ;  /* 0x0000040000047882 */ /* 0x000fe20000000000 */
[----:B------:R-:W-:Y:S01]  /*2800*/  UMOV UR6, URZ ;  /* 0x000000ff00067c82 */ /* 0x000fe20008000000 */
[----:B------:R-:W-:-:S12]  /*2810*/  ULEA UR37, UR37, UR4, 0x18 ;  /* 0x0000000425257291 */ /* 0x000fd8000f8ec0ff */
.L_x_50:
[----:B------:R-:W-:Y:S02]  /*2820*/  LEA R0, R3, UR37, 0x3 ;  /* 0x0000002503007c11 */ /* 0x000fe4000f8e18ff */
[----:B------:R-:W-:-:S03]  /*2830*/  SHF.L.U32 R5, R8, 0x1f, RZ ;  /* 0x0000001f08057819 */ /* 0x000fc600000006ff */
[----:B------:R-:W-:Y:S01]  /*2840*/  VIADD R4, R0, 0xf0 ;  /* 0x000000f000047836 */ /* 0x000fe20000000000 */
[----:B------:R-:W1:Y:S02]  /*2850*/  SYNCS.PHASECHK.TRANS64.TRYWAIT P0, [R0+URZ+0xe0], R5 ;  /* 0x0000e005000075a7 */ /* 0x000e6400080011ff */
[----:B-1----:R-:W-:Y:S05]  /*2860*/  @!P0 BRA `(.L_x_47) ;  /* 0x0000006000448947 */ /* 0x002fea0003800000 */
.L_x_156:
[----:B------:R-:W-:Y:S01]  /*2870*/  ULEA UR5, UR6, UR37, 0x3 ;  /* 0x0000002506057291 */ /* 0x000fe2000f8e18ff */
[----:B------:R-:W-:Y:S01]  /*2880*/  PRMT R4, RZ, 0x654, R4 ;  /* 0x00000654ff047816 */ /* 0x000fe20000000004 */
[----:B-1----:R-:W-:Y:S01]  /*2890*/  @!P2 IMAD.MOV.U32 R5, RZ, RZ, 0x10 ;  /* 0x00000010ff05a424 */ /* 0x002fe200078e00ff */
[----:B------:R-:W-:Y:S01]  /*28a0*/  SHF.L.U32 R7, R12, 0x1f, RZ ;  /* 0x0000001f0c077819 */ /* 0x000fe200000006ff */
[----:B------:R-:W-:Y:S01]  /*28b0*/  UIADD3 UR4, UPT, UPT, UR5, 0x80, URZ ;  /* 0x0000008005047890 */ /* 0x000fe2000fffe0ff */
[----:B------:R1:W-:Y:S05]  /*28c0*/  SYNCS.ARRIVE.TRANS64.RED.A1T0 RZ, [R4+URZ], RZ ;  /* 0x000000ff04ff79a7 */ /* 0x0003ea00081004ff */
[----:B------:R-:W-:Y:S01]  /*28d0*/  IMAD.U32 R13, RZ, RZ, UR4 ;  /* 0x00000004ff0d7e24 */ /* 0x000fe2000f8e00ff */
[----:B------:R-:W2:Y:S04]  /*28e0*/  SYNCS.PHASECHK.TRANS64.TRYWAIT P0, [UR5+0x90], R7 ;  /* 0x00009007ff0075a7 */ /* 0x000ea80008001105 */
[----:B------:R-:W-:Y:S01]  /*28f0*/  PRMT R13, R10, 0x654, R13 ;  /* 0x000006540a0d7816 */ /* 0x000fe2000000000d */
[----:B-12---:R-:W-:Y:S06]  /*2900*/  @!P0 BRA `(.L_x_48) ;  /* 0x0000006000308947 */ /* 0x006fec0003800000 */
.L_x_158:
[----:B------:R-:W-:Y:S01]  /*2910*/  ULEA UR4, UR6, UR37, 0x4 ;  /* 0x0000002506047291 */ /* 0x000fe2000f8e20ff */
[----:B------:R-:W-:Y:S01]  /*2920*/  SEL R2, R13, R2, !P2 ;  /* 0x000000020d027207 */ /* 0x000fe20005000000 */
[----:B------:R-:W-:Y:S01]  /*2930*/  UIADD3 UR5, UPT, UPT, UR5, 0x80, URZ ;  /* 0x0000008005057890 */ /* 0x000fe2000fffe0ff */
[----:B-1----:R-:W-:Y:S01]  /*2940*/  LEA R0, R11, UR37, 0x3 ;  /* 0x000000250b007c11 */ /* 0x002fe2000f8e18ff */
[----:B------:R-:W-:Y:S01]  /*2950*/  UIADD3 UR4, UPT, UPT, UR4, 0x110, URZ ;  /* 0x0000011004047890 */ /* 0x000fe2000fffe0ff */
[----:B------:R1:W-:Y:S01]  /*2960*/  @!P2 SYNCS.ARRIVE.TRANS64.RED RZ, [R2+URZ], R5 ;  /* 0x0000000502ffa9a7 */ /* 0x0003e200080004ff */
[----:B------:R-:W-:Y:S01]  /*2970*/  UIADD3 UR6, UPT, UPT, UR6, 0x1, URZ ;  /* 0x0000000106067890 */ /* 0x000fe2000fffe0ff */
[----:B------:R-:W-:-:S03]  /*2980*/  VIADD R3, R3, 0x1 ;  /* 0x0000000103037836 */ /* 0x000fc60000000000 */
[----:B------:R-:W-:Y:S02]  /*2990*/  UISETP.NE.AND UP0, UPT, UR6, 0x2, UPT ;  /* 0x000000020600788c */ /* 0x000fe4000bf05270 */
[----:B------:R-:W-:Y:S01]  /*29a0*/  ISETP.NE.AND P0, PT, R3, 0x2, PT ;  /* 0x000000020300780c */ /* 0x000fe20003f05270 */
[----:B------:R-:W-:Y:S06]  /*29b0*/  UGETNEXTWORKID.BROADCAST [UR4], [UR5] ;  /* 0x00000000040073ca */ /* 0x000fec0008000100 */
[----:B------:R-:W-:Y:S02]  /*29c0*/  USEL UR4, URZ, 0x1, UP0 ;  /* 0x00000001ff047887 */ /* 0x000fe40008000000 */
[----:B------:R-:W-:-:S04]  /*29d0*/  USEL UR6, UR6, URZ, UP0 ;  /* 0x000000ff06067287 */ /* 0x000fc80008000000 */
[----:B------:R-:W-:Y:S02]  /*29e0*/  LOP3.LUT R12, R12, UR4, RZ, 0x3c, !PT ;  /* 0x000000040c0c7c12 */ /* 0x000fe4000f8e3cff */
[----:B-1----:R-:W-:-:S04]  /*29f0*/  SHF.L.U32 R5, R9, 0x1f, RZ ;  /* 0x0000001f09057819 */ /* 0x002fc800000006ff */
[----:B------:R-:W1:Y:S02]  /*2a00*/  SYNCS.PHASECHK.TRANS64.TRYWAIT P1, [R0+URZ+0x80], R5 ;  /* 0x00008005000075a7 */ /* 0x000e6400080211ff */
[----:B-1----:R-:W-:Y:S05]  /*2a10*/  @!P1 BRA `(.L_x_49) ;  /* 0x0000006000049947 */ /* 0x002fea0003800000 */
.L_x_159:
[----:B------:R-:W-:Y:S01]  /*2a20*/  LEA R4, R11, UR37, 0x4 ;  /* 0x000000250b047c11 */ /* 0x000fe2000f8e20ff */
[----:B-1----:R-:W-:Y:S01]  /*2a30*/  VIADD R0, R0, 0x90 ;  /* 0x0000009000007836 */ /* 0x002fe20000000000 */
[----:B------:R-:W-:Y:S01]  /*2a40*/  SEL R3, R3, RZ, P0 ;  /* 0x000000ff03037207 */ /* 0x000fe20000000000 */
[----:B------:R-:W-:-:S03]  /*2a50*/  VIADD R11, R11, 0x1 ;  /* 0x000000010b0b7836 */ /* 0x000fc60000000000 */
[----:B------:R-:W1:Y:S01]  /*2a60*/  LDS.128 R4, [R4+0x110] ;  /* 0x0001100004047984 */ /* 0x000e620000000c00 */
[----:B------:R-:W-:Y:S02]  /*2a70*/  PRMT R0, RZ, 0x654, R0 ;  /* 0x00000654ff007816 */ /* 0x000fe40000000000 */
[C---:B------:R-:W-:Y:S01]  /*2a80*/  ISETP.NE.AND P1, PT, R11.reuse, 0x2, PT ;  /* 0x000000020b00780c */ /* 0x040fe20003f25270 */
[----:B------:R-:W-:Y:S01]  /*2a90*/  @!PT LDS RZ, [RZ] ;  /* 0x00000000fffff984 */ /* 0x000fe20000000800 */
[----:B------:R-:W-:Y:S01]  /*2aa0*/  @!PT LDS RZ, [RZ] ;  /* 0x00000000fffff984 */ /* 0x000fe20000000800 */
[----:B------:R-:W-:Y:S01]  /*2ab0*/  @!PT LDS RZ, [RZ] ;  /* 0x00000000fffff984 */ /* 0x000fe20000000800 */
[----:B------:R-:W-:Y:S01]  /*2ac0*/  @!PT LDS RZ, [RZ] ;  /* 0x00000000fffff984 */ /* 0x000fe20000000800 */
[----:B------:R2:W-:Y:S06]  /*2ad0*/  MEMBAR.ALL.CTA ;  /* 0x0000000000007992 */ /* 0x0005ec0000008000 */
[----:B--2---:R-:W2:Y:S01]  /*2ae0*/  FENCE.VIEW.ASYNC.S ;  /* 0x00000000000073c6 */ /* 0x004ea20000000000 */
[----:B------:R-:W-:Y:S01]  /*2af0*/  SEL R11, R11, RZ, P1 ;  /* 0x000000ff0b0b7207 */ /* 0x000fe20000800000 */
[----:B--2---:R2:W-:Y:S01]  /*2b00*/  SYNCS.ARRIVE.TRANS64.RED.A1T0 RZ, [R0+URZ], RZ ;  /* 0x000000ff00ff79a7 */ /* 0x0045e200081004ff */
[----:B-1----:R-:W-:-:S02]  /*2b10*/  LOP3.LUT P3, RZ, R6, 0x1, RZ, 0xc0, !PT ;  /* 0x0000000106ff7812 */ /* 0x002fc4000786c0ff */
[----:B------:R-:W-:-:S04]  /*2b20*/  SEL R5, RZ, 0x1, P0 ;  /* 0x00000001ff057807 */ /* 0x000fc80000000000 */
[----:B------:R-:W-:Y:S02]  /*2b30*/  LOP3.LUT R8, R8, R5, RZ, 0x3c, !PT ;  /* 0x0000000508087212 */ /* 0x000fe400078e3cff */
[----:B--2---:R-:W-:-:S04]  /*2b40*/  SEL R0, RZ, 0x1, P1 ;  /* 0x00000001ff007807 */ /* 0x004fc80000800000 */
[----:B------:R-:W-:Y:S01]  /*2b50*/  LOP3.LUT R9, R9, R0, RZ, 0x3c, !PT ;  /* 0x0000000009097212 */ /* 0x000fe200078e3cff */
[----:B------:R-:W-:Y:S06]  /*2b60*/  @P3 BRA `(.L_x_50) ;  /* 0xfffffffc002c3947 */ /* 0x000fec000383ffff */
[----:B------:R-:W-:Y:S01]  /*2b70*/  ULEA UR5, UR6, UR37, 0x3 ;  /* 0x0000002506057291 */ /* 0x000fe2000f8e18ff */
[----:B------:R-:W-:-:S08]  /*2b80*/  SHF.L.U32 R3, R12, 0x1f, RZ ;  /* 0x0000001f0c037819 */ /* 0x000fd000000006ff */
[----:B------:R-:W1:Y:S02]  /*2b90*/  SYNCS.PHASECHK.TRANS64 P0, [UR5+0x90], R3 ;  /* 0x00009003ff0075a7 */ /* 0x000e640008001005 */
[----:B-1----:R-:W-:Y:S05]  /*2ba0*/  @P0 BRA `(.L_x_51) ;  /* 0x0000000000080947 */ /* 0x002fea0003800000 */
[----:B------:R-:W1:Y:S02]  /*2bb0*/  SYNCS.PHASECHK.TRANS64.TRYWAIT P0, [UR5+0x90], R3 ;  /* 0x00009003ff0075a7 */ /* 0x000e640008001105 */
[----:B-1----:R-:W-:Y:S05]  /*2bc0*/  @!P0 BRA `(.L_x_52) ;  /* 0x0000005c00ac8947 */ /* 0x002fea0003800000 */
.L_x_51:
[----:B------:R-:W-:-:S04]  /*2bd0*/  UIADD3 UR4, UPT, UPT, UR6, 0x1, URZ ;  /* 0x0000000106047890 */ /* 0x000fc8000fffe0ff */
[----:B------:R-:W-:-:S04]  /*2be0*/  UISETP.NE.AND UP0, UPT, UR4, 0x2, UPT ;  /* 0x000000020400788c */ /* 0x000fc8000bf05270 */
[----:B------:R-:W-:Y:S02]  /*2bf0*/  USEL UR7, URZ, 0x1, UP0 ;  /* 0x00000001ff077887 */ /* 0x000fe40008000000 */
[----:B------:R-:W-:-:S04]  /*2c00*/  USEL UR4, UR4, URZ, UP0 ;  /* 0x000000ff04047287 */ /* 0x000fc80008000000 */
[----:B------:R-:W-:Y:S01]  /*2c10*/  ULEA UR4, UR4, UR37, 0x3 ;  /* 0x0000002504047291 */ /* 0x000fe2000f8e18ff */
[----:B-1----:R-:W-:-:S04]  /*2c20*/  LOP3.LUT R3, R12, UR7, RZ, 0x3c, !PT ;  /* 0x000000070c037c12 */ /* 0x002fc8000f8e3cff */
[----:B------:R-:W-:-:S04]  /*2c30*/  SHF.L.U32 R0, R3, 0x1f, RZ ;  /* 0x0000001f03007819 */ /* 0x000fc800000006ff */
[----:B------:R-:W1:Y:S02]  /*2c40*/  SYNCS.PHASECHK.TRANS64 P0, [UR4+0x90], R0 ;  /* 0x00009000ff0075a7 */ /* 0x000e640008001004 */
[----:B-1----:R-:W-:Y:S05]  /*2c50*/  @P0 EXIT ;  /* 0x000000000000094d */ /* 0x002fea0003800000 */
[----:B------:R-:W-:Y:S02]  /*2c60*/  SHF.L.U32 R3, R3, 0x1f, RZ ;  /* 0x0000001f03037819 */ /* 0x000fe400000006ff */
[----:B------:R-:W-:-:S07]  /*2c70*/  MOV R0, UR4 ;  /* 0x0000000400007c02 */ /* 0x000fce0008000f00 */
.L_x_53:
[----:B-1----:R1:W2:Y:S02]  /*2c80*/  SYNCS.PHASECHK.TRANS64.TRYWAIT P0, [R0+URZ+0x90], R3 ;  /* 0x00009003000075a7 */ /* 0x0022a400080011ff */
[----:B--2---:R-:W-:Y:S05]  /*2c90*/  @!P0 NANOSLEEP.SYNCS 0x989680 ;  /* 0x009896800000895d */ /* 0x004fea0003900000 */
[----:B------:R-:W2:Y:S02]  /*2ca0*/  @!P0 SYNCS.PHASECHK.TRANS64 P0, [R0+URZ+0x90], R3 ;  /* 0x00009003000085a7 */ /* 0x000ea400080010ff */
[----:B--2---:R-:W-:Y:S05]  /*2cb0*/  @P0 EXIT ;  /* 0x000000000000094d */ /* 0x004fea0003800000 */
[----:B------:R-:W-:Y:S05]  /*2cc0*/  BRA `(.L_x_53) ;  /* 0xfffffffc00ec7947 */ /* 0x000fea000383ffff */
.L_x_46:
[----:B------:R-:W-:Y:S05]  /*2cd0*/  BRA.U UP4, `(.L_x_54) ;  /* 0x0000001104d87547 */ /* 0x000fea000b800000 */
[----:B------:R-:W-:Y:S01]  /*2ce0*/  UMOV UR6, 0x40 ;  /* 0x0000004000067882 */ /* 0x000fe20000000000 */
[----:B------:R-:W-:Y:S01]  /*2cf0*/  NOP ;  /* 0x0000000000007918 */ /* 0x000fe20000000000 */
[----:B------:R-:W-:Y:S01]  /*2d00*/  ULEA UR6, UR37, UR6, 0x18 ;  /* 0x0000000625067291 */ /* 0x000fe2000f8ec0ff */
[----:B------:R-:W-:Y:S02]  /*2d10*/  UMOV UR7, 0x400 ;  /* 0x0000040000077882 */ /* 0x000fe40000000000 */
[----:B------:R-:W-:-:S06]  /*2d20*/  ULEA UR37, UR37, UR7, 0x18 ;  /* 0x0000000725257291 */ /* 0x000fcc000f8ec0ff */
[----:B------:R-:W1:Y:S02]  /*2d30*/  LDS.U8 R2, [UR6+0x1c] ;  /* 0x00001c06ff027984 */ /* 0x000e640008000000 */
[----:B-1----:R-:W-:-:S13]  /*2d40*/  ISETP.NE.AND P0, PT, R2, RZ, PT ;  /* 0x000000ff0200720c */ /* 0x002fda0003f05270 */
[----:B------:R-:W-:Y:S05]  /*2d50*/  @P0 BRA `(.L_x_55) ;  /* 0x0000000400080947 */ /* 0x000fea0003800000 */
[----:B------:R-:W-:Y:S02]  /*2d60*/  UISETP.NE.U32.AND UP0, UPT, UR5, 0x1, UPT ;  /* 0x000000010500788c */ /* 0x000fe4000bf05070 */
[----:B------:R-:W-:-:S07]  /*2d70*/  UIADD3 UR8, UPT, UPT, UR6, 0x8, URZ ;  /* 0x0000000806087890 */ /* 0x000fce000fffe0ff */
[----:B------:R-:W-:Y:S05]  /*2d80*/  BRA.U !UP0, `(.L_x_56) ;  /* 0x00000001089c7547 */ /* 0x000fea000b800000 */
[----:B------:R-:W-:Y:S01]  /*2d90*/  ELECT P0, URZ, PT ;  /* 0x0000000000ff782f */ /* 0x000fe20003800000 */
[----:B------:R-:W-:-:S12]  /*2da0*/  BSSY B0, `(.L_x_56) ;  /* 0x0000025000007945 */ /* 0x000fd80003800000 */
[----:B------:R-:W-:Y:S05]  /*2db0*/  @!P0 BRA `(.L_x_57) ;  /* 0x00000000008c8947 */ /* 0x000fea0003800000 */
[----:B------:R-:W-:-:S05]  /*2dc0*/  UMOV UR7, 0x10 ;  /* 0x0000001000077882 */ /* 0x000fca0000000000 */
[----:B------:R-:W-:Y:S04]  /*2dd0*/  DEPBAR.LE SB1, 0x36 ;  /* 0x00009d800000791a */ /* 0x000fe80000000000 */
[----:B------:R-:W1:Y:S02]  /*2de0*/  UTCATOMSWS.2CTA.FIND_AND_SET.ALIGN UP1, UR7, UR7 ;  /* 0x00000007000775e3 */ /* 0x000e640008220800 */
[----:B-1----:R-:W-:Y:S01]  /*2df0*/  MOV R11, UR7 ;  /* 0x00000007000b7c02 */ /* 0x002fe20008000f00 */
[----:B------:R-:W-:Y:S06]  /*2e00*/  BRA.U UP1, `(.L_x_58) ;  /* 0x0000000101187547 */ /* 0x000fec000b800000 */
.L_x_59:
[----:B------:R-:W-:Y:S05]  /*2e10*/  NANOSLEEP 0x64 ;  /* 0x000000640000795d */ /* 0x000fea0003800000 */
[----:B------:R-:W-:-:S05]  /*2e20*/  UMOV UR7, 0x10 ;  /* 0x0000001000077882 */ /* 0x000fca0000000000 */
[----:B------:R-:W-:Y:S04]  /*2e30*/  DEPBAR.LE SB1, 0x36 ;  /* 0x00009d800000791a */ /* 0x000fe80000000000 */
[----:B------:R-:W1:Y:S02]  /*2e40*/  UTCATOMSWS.2CTA.FIND_AND_SET.ALIGN UP1, UR7, UR7 ;  /* 0x00000007000775e3 */ /* 0x000e640008220800 */
[----:B-1----:R-:W-:Y:S01]  /*2e50*/  MOV R11, UR7 ;  /* 0x00000007000b7c02 */ /* 0x002fe20008000f00 */
[----:B------:R-:W-:Y:S05]  /*2e60*/  BRA.U !UP1, `(.L_x_59) ;  /* 0xfffffffd09e87547 */ /* 0x000fea000b83ffff */
.L_x_58:
[----:B------:R-:W1:Y:S01]  /*2e70*/  LDS R5, [UR6+0x10] ;  /* 0x00001006ff057984 */ /* 0x000e620008000800 */
[----:B------:R-:W-:Y:S01]  /*2e80*/  IMAD.U32 R3, RZ, RZ, UR37 ;  /* 0x00000025ff037e24 */ /* 0x000fe2000f8e00ff */
[----:B------:R-:W-:-:S03]  /*2e90*/  MOV R2, UR4 ;  /* 0x0000000400027c02 */ /* 0x000fc60008000f00 */
[----:B------:R-:W-:Y:S01]  /*2ea0*/  VIADD R3, R3, 0x130 ;  /* 0x0000013003037836 */ /* 0x000fe20000000000 */
[----:B-1----:R-:W-:-:S04]  /*2eb0*/  SHF.L.U32 R5, R5, 0x1f, RZ ;  /* 0x0000001f05057819 */ /* 0x002fc800000006ff */
[----:B------:R-:W1:Y:S02]  /*2ec0*/  SYNCS.PHASECHK.TRANS64.TRYWAIT P0, [UR6+0x8], R5 ;  /* 0x00000805ff0075a7 */ /* 0x000e640008001106 */
[----:B-1----:R-:W-:Y:S05]  /*2ed0*/  @P0 BRA `(.L_x_60) ;  /* 0x0000000000080947 */ /* 0x002fea0003800000 */
[----:B------:R-:W1:Y:S02]  /*2ee0*/  SYNCS.PHASECHK.TRANS64.TRYWAIT P0, [UR6+0x8], R5 ;  /* 0x00000805ff0075a7 */ /* 0x000e640008001106 */
[----:B-1----:R-:W-:Y:S05]  /*2ef0*/  @!P0 BRA `(.L_x_61) ;  /* 0x0000005800f88947 */ /* 0x002fea0003800000 */
.L_x_60:
[----:B-1----:R-:W-:Y:S01]  /*2f00*/  HFMA2 R4, -RZ, RZ, 0, 5.9604644775390625e-08 ;  /* 0x00000001ff047431 */ /* 0x002fe200000001ff */
[----:B------:R-:W-:Y:S01]  /*2f10*/  UPRMT UR7, UR4, 0x654, UR8 ;  /* 0x0000065404077896 */ /* 0x000fe20008000008 */
[----:B------:R-:W-:Y:S01]  /*2f20*/  IMAD.MOV.U32 R6, RZ, RZ, 0xffff ;  /* 0x0000ffffff067424 */ /* 0x000fe200078e00ff */
[----:B------:R-:W-:Y:S01]  /*2f30*/  PRMT R2, R2, 0x654, R3 ;  /* 0x0000065402027816 */ /* 0x000fe20000000003 */
[----:B------:R-:W-:Y:S02]  /*2f40*/  IMAD.MOV.U32 R5, RZ, RZ, 0x4 ;  /* 0x00000004ff057424 */ /* 0x000fe400078e00ff */
[----:B------:R-:W-:Y:S01]  /*2f50*/  IMAD.SHL.U32 R9, R11, 0x20, RZ ;  /* 0x000000200b097824 */ /* 0x000fe200078e00ff */
[----:B------:R-:W-:Y:S02]  /*2f60*/  MOV R3, UR7 ;  /* 0x0000000700037c02 */ /* 0x000fe40008000f00 */
[-C--:B------:R-:W-:Y:S01]  /*2f70*/  SHF.L.U32 R7, R6, R11.reuse, RZ ;  /* 0x0000000b06077219 */ /* 0x080fe200000006ff */
[----:B------:R1:W-:Y:S01]  /*2f80*/  SYNCS.ARRIVE.TRANS64.RED RZ, [UR7], R5 ;  /* 0x00000005ffff79a7 */ /* 0x0003e20008000407 */
[----:B------:R-:W-:Y:S01]  /*2f90*/  SHF.L.U32 R6, R4, R11, RZ ;  /* 0x0000000b04067219 */ /* 0x000fe200000006ff */
[----:B------:R1:W-:Y:S04]  /*2fa0*/  STS [UR37+0x130], R9 ;  /* 0x00013009ff007988 */ /* 0x0003e80008000825 */
[----:B------:R1:W-:Y:S04]  /*2fb0*/  STAS [R2.64], R11 ;  /* 0x0000000b02007dbd */ /* 0x0003e8000c0008ff */
[----:B------:R1:W-:Y:S04]  /*2fc0*/  ATOMS.OR RZ, [UR6+0x14], R7 ;  /* 0x00001407ffff798c */ /* 0x0003e8000b000006 */
[----:B------:R1:W-:Y:S04]  /*2fd0*/  ATOMS.OR RZ, [UR6+0x18], R6 ;  /* 0x00001806ffff798c */ /* 0x0003e8000b000006 */
[----:B------:R1:W-:Y:S02]  /*2fe0*/  ATOMS.XOR RZ, [UR6+0x10], R4 ;  /* 0x00001004ffff798c */ /* 0x0003e4000b800006 */
.L_x_57:
[----:B------:R-:W-:Y:S05]  /*2ff0*/  BSYNC B0 ;  /* 0x0000000000007941 */ /* 0x000fea0003800000 */
.L_x_56:
[----:B------:R-:W-:Y:S05]  /*3000*/  BRA.U UP0, `(.L_x_62) ;  /* 0x00000001006c7547 */ /* 0x000fea000b800000 */
[----:B------:R-:W-:-:S03]  /*3010*/  UMOV UR7, 0xffffffff ;  /* 0xffffffff00077882 */ /* 0x000fc60000000000 */
[----:B------:R-:W-:Y:S05]  /*3020*/  BRA.DIV UR7, `(.L_x_63) ;  /* 0x0000005a07c47947 */ /* 0x000fea000b800000 */
[----:B------:R-:W-:-:S13]  /*3030*/  ELECT P6, URZ, PT ;  /* 0x0000000000ff782f */ /* 0x000fda00038c0000 */
.L_x_163:
[----:B------:R-:W-:Y:S05]  /*3040*/  @!P6 BRA `(.L_x_62) ;  /* 0x00000000005ce947 */ /* 0x000fea0003800000 */
[----:B-1----:R-:W1:Y:S02]  /*3050*/  LDS R3, [UR6+0x10] ;  /* 0x00001006ff037984 */ /* 0x002e640008000800 */
[----:B-1----:R-:W-:-:S04]  /*3060*/  SHF.L.U32 R3, R3, 0x1f, RZ ;  /* 0x0000001f03037819 */ /* 0x002fc800000006ff */
[----:B------:R-:W1:Y:S02]  /*3070*/  SYNCS.PHASECHK.TRANS64.TRYWAIT P0, [UR6+0x8], R3 ;  /* 0x00000803ff0075a7 */ /* 0x000e640008001106 */
[----:B-1----:R-:W-:Y:S05]  /*3080*/  @P0 BRA `(.L_x_64) ;  /* 0x0000000000080947 */ /* 0x002fea0003800000 */
[----:B------:R-:W1:Y:S02]  /*3090*/  SYNCS.PHASECHK.TRANS64.TRYWAIT P0, [UR6+0x8], R3 ;  /* 0x00000803ff0075a7 */ /* 0x000e640008001106 */
[----:B-1----:R-:W-:Y:S05]  /*30a0*/  @!P0 BRA `(.L_x_65) ;  /* 0x0000005800c48947 */ /* 0x002fea0003800000 */
.L_x_64:
[----:B------:R-:W2:Y:S01]  /*30b0*/  LDS R5, [UR37+0x130] ;  /* 0x00013025ff057984 */ /* 0x000ea20008000800 */
[----:B-1----:R-:W-:Y:S02]  /*30c0*/  HFMA2 R2, -RZ, RZ, 0, 5.9604644775390625e-08 ;  /* 0x00000001ff027431 */ /* 0x002fe400000001ff */
[----:B------:R-:W-:Y:S01]  /*30d0*/  IMAD.MOV.U32 R3, RZ, RZ, 0xffff ;  /* 0x0000ffffff037424 */ /* 0x000fe200078e00ff */
[----:B------:R-:W-:Y:S01]  /*30e0*/  UPRMT UR7, UR4, 0x654, UR8 ;  /* 0x0000065404077896 */ /* 0x000fe20008000008 */
[----:B--2---:R-:W-:-:S03]  /*30f0*/  IMAD.SHL.U32 R4, R5, 0x20, RZ ;  /* 0x0000002005047824 */ /* 0x004fc600078e00ff */
[-C--:B------:R-:W-:Y:S02]  /*3100*/  SHF.L.U32 R3, R3, R5.reuse, RZ ;  /* 0x0000000503037219 */ /* 0x080fe400000006ff */
[----:B------:R-:W-:Y:S01]  /*3110*/  SHF.L.U32 R5, R2, R5, RZ ;  /* 0x0000000502057219 */ /* 0x000fe200000006ff */
[----:B------:R2:W-:Y:S04]  /*3120*/  STS [UR37+0x130], R4 ;  /* 0x00013004ff007988 */ /* 0x0005e80008000825 */
[----:B------:R2:W-:Y:S04]  /*3130*/  ATOMS.OR RZ, [UR6+0x14], R3 ;  /* 0x00001403ffff798c */ /* 0x0005e8000b000006 */
[----:B------:R2:W-:Y:S01]  /*3140*/  ATOMS.OR RZ, [UR6+0x18], R5 ;  /* 0x00001805ffff798c */ /* 0x0005e2000b000006 */
[----:B------:R-:W-:Y:S03]  /*3150*/  SYNCS.ARRIVE.TRANS64.RED.A1T0 RZ, [UR7], RZ ;  /* 0x000000ffffff79a7 */ /* 0x000fe60008100407 */
[----:B------:R2:W-:Y:S01]  /*3160*/  ATOMS.XOR RZ, [UR6+0x10], R2 ;  /* 0x00001002ffff798c */ /* 0x0005e2000b800006 */
[----:B------:R-:W-:Y:S05]  /*3170*/  BRA `(.L_x_62) ;  /* 0x0000000000107947 */ /* 0x000fea0003800000 */
.L_x_55:
[----:B------:R-:W-:-:S05]  /*3180*/  MOV R2, 0xffffffff ;  /* 0xffffffff00027802 */ /* 0x000fca0000000f00 */
[----:B------:R1:W-:Y:S02]  /*3190*/  STS [UR37+0x130], R2 ;  /* 0x00013002ff007988 */ /* 0x0003e40008000825 */
[----:B-1----:R-:W-:Y:S02]  /*31a0*/  MOV R2, 0x31c0 ;  /* 0x000031c000027802 */ /* 0x002fe40000000f00 */
[----:B-----5:R-:W-:Y:S05]  /*31b0*/  CALL.REL.NOINC `($__internal_1_$__cuda_sm10x_tcgen05_guardrail_trap_phase_invalid_during_alloc) ;  /* 0x0000006000987944 */ /* 0x020fea0003c00000 */
.L_x_62:
[----:B------:R-:W-:Y:S05]  /*31c0*/  WARPSYNC.ALL ;  /* 0x0000000000007948 */ /* 0x000fea0003800000 */
[----:B------:R-:W3:Y:S01]  /*31d0*/  S2UR UR7, SR_CgaCtaId ;  /* 0x00000000000779c3 */ /* 0x000ee20000008800 */
[----:B------:R-:W-:Y:S01]  /*31e0*/  UMOV UR6, 0x400 ;  /* 0x0000040000067882 */ /* 0x000fe20000000000 */
[----:B------:R-:W-:-:S06]  /*31f0*/  NOP ;  /* 0x0000000000007918 */ /* 0x000fcc0000000000 */
[----:B------:R-:W-:Y:S06]  /*3200*/  BAR.ARV 0x6, 0xa0 ;  /* 0x0182800000007b1d */ /* 0x000fec0000002000 */
[----:B------:R-:W4:Y:S01]  /*3210*/  LDCU UR8, c[0x0][0x38c] ;  /* 0x00007180ff0877ac */ /* 0x000f220008000800 */
[----:B------:R-:W-:Y:S01]  /*3220*/  LOP3.LUT R0, R0, 0xffff, RZ, 0xc0, !PT ;  /* 0x0000ffff00007812 */ /* 0x000fe200078ec0ff */
[----:B-1----:R-:W-:Y:S01]  /*3230*/  IMAD.MOV.U32 R9, RZ, RZ, 0x1 ;  /* 0x00000001ff097424 */ /* 0x002fe200078e00ff */
[----:B------:R-:W-:Y:S01]  /*3240*/  LOP3.LUT R8, R8, 0xffff, RZ, 0xc0, !PT ;  /* 0x0000ffff08087812 */ /* 0x000fe200078ec0ff */
[----:B------:R-:W-:Y:S01]  /*3250*/  UMOV UR19, URZ ;  /* 0x000000ff00137c82 */ /* 0x000fe20008000000 */
[----:B------:R-:W-:Y:S01]  /*3260*/  R2UR UR11, R0 ;  /* 0x00000000000b72ca */ /* 0x000fe200000e0000 */
[----:B------:R-:W-:Y:S01]  /*3270*/  UMOV UR18, URZ ;  /* 0x000000ff00127c82 */ /* 0x000fe20008000000 */
[----:B------:R-:W-:Y:S01]  /*3280*/  R2UR UR12, R8 ;  /* 0x00000000080c72ca */ /* 0x000fe200000e0000 */
[----:B------:R-:W-:Y:S01]  /*3290*/  IMAD.MOV.U32 R8, RZ, RZ, RZ ;  /* 0x000000ffff087224 */ /* 0x000fe200078e00ff */
[----:B------:R-:W-:Y:S01]  /*32a0*/  UMOV UR17, URZ ;  /* 0x000000ff00117c82 */ /* 0x000fe20008000000 */
[----:B---3--:R-:W-:-:S02]  /*32b0*/  ULEA UR7, UR7, UR6, 0x18 ;  /* 0x0000000607077291 */ /* 0x008fc4000f8ec0ff */
[----:B------:R-:W-:Y:S02]  /*32c0*/  UISETP.NE.AND UP2, UPT, UR5, URZ, UPT ;  /* 0x000000ff0500728c */ /* 0x000fe4000bf45270 */
[----:B------:R-:W-:Y:S02]  /*32d0*/  UIADD3 UR13, UPT, UPT, UR7, 0x4300, URZ ;  /* 0x00004300070d7890 */ /* 0x000fe4000fffe0ff */
[----:B------:R-:W-:Y:S02]  /*32e0*/  UIADD3 UR14, UPT, UPT, UR7, 0xa300, URZ ;  /* 0x0000a300070e7890 */ /* 0x000fe4000fffe0ff */
[----:B----4-:R-:W-:Y:S01]  /*32f0*/  UIADD3 UR8, UPT, UPT, UR8, 0x3f, URZ ;  /* 0x0000003f08087890 */ /* 0x010fe2000fffe0ff */
[----:B--2---:R-:W1:Y:S01]  /*3300*/  LDS R2, [UR7+0x130] ;  /* 0x00013007ff027984 */ /* 0x004e620008000800 */
[----:B------:R-:W-:Y:S02]  /*3310*/  USHF.R.U32.HI UR13, URZ, 0x4, UR13 ;  /* 0x00000004ff0d7899 */ /* 0x000fe4000801160d */
[----:B------:R-:W-:-:S02]  /*3320*/  USHF.R.S32.HI UR6, URZ, 0x1f, UR8 ;  /* 0x0000001fff067899 */ /* 0x000fc40008011408 */
[----:B------:R-:W-:Y:S02]  /*3330*/  USHF.R.U32.HI UR14, URZ, 0x4, UR14 ;  /* 0x00000004ff0e7899 */ /* 0x000fe4000801160e */
[----:B------:R-:W-:Y:S02]  /*3340*/  ULEA.HI UR6, UR6, UR8, URZ, 0x6 ;  /* 0x0000000806067291 */ /* 0x000fe4000f8f30ff */
[----:B------:R-:W-:Y:S02]  /*3350*/  ULOP3.LUT UR13, UR13, 0x3fff, URZ, 0xc0, !UPT ;  /* 0x00003fff0d0d7892 */ /* 0x000fe4000f8ec0ff */
[----:B------:R-:W-:Y:S02]  /*3360*/  USHF.R.S32.HI UR6, URZ, 0x6, UR6 ;  /* 0x00000006ff067899 */ /* 0x000fe40008011406 */
[----:B------:R-:W-:Y:S02]  /*3370*/  ULOP3.LUT UR14, UR14, 0x3fff, URZ, 0xc0, !UPT ;  /* 0x00003fff0e0e7892 */ /* 0x000fe4000f8ec0ff */
[----:B------:R-:W-:Y:S01]  /*3380*/  UISETP.LT.AND UP0, UPT, UR6, 0x1, UPT ;  /* 0x000000010600788c */ /* 0x000fe2000bf01270 */
[----:B------:R-:W-:Y:S01]  /*3390*/  UMOV UR28, 0x0 ;  /* 0x00000000001c7882 */ /* 0x000fe20000000000 */
[----:B------:R-:W-:Y:S01]  /*33a0*/  UMOV UR29, 0x8200010 ;  /* 0x08200010001d7882 */ /* 0x000fe20000000000 */
[----:B------:R-:W-:-:S02]  /*33b0*/  ULOP3.LUT UR13, UR13, 0x10000, URZ, 0xfc, !UPT ;  /* 0x000100000d0d7892 */ /* 0x000fc4000f8efcff */
[----:B------:R-:W-:Y:S02]  /*33c0*/  ULOP3.LUT UR14, UR14, 0x10000, URZ, 0xfc, !UPT ;  /* 0x000100000e0e7892 */ /* 0x000fe4000f8efcff */
[----:B------:R-:W-:Y:S01]  /*33d0*/  USEL UR20, UR6, 0x1, !UP0 ;  /* 0x0000000106147887 */ /* 0x000fe2000c000000 */
[----:B------:R-:W-:Y:S01]  /*33e0*/  UMOV UR26, 0x0 ;  /* 0x00000000001a7882 */ /* 0x000fe20000000000 */
[----:B------:R-:W-:Y:S01]  /*33f0*/  UMOV UR27, 0x8200010 ;  /* 0x08200010001b7882 */ /* 0x000fe20000000000 */
[----:B------:R-:W-:Y:S01]  /*3400*/  UMOV UR24, 0x0 ;  /* 0x0000000000187882 */ /* 0x000fe20000000000 */
[----:B------:R-:W-:Y:S01]  /*3410*/  UMOV UR25, 0x8200010 ;  /* 0x0820001000197882 */ /* 0x000fe20000000000 */
[----:B------:R-:W-:Y:S01]  /*3420*/  UMOV UR22, 0x0 ;  /* 0x0000000000167882 */ /* 0x000fe20000000000 */
[----:B------:R-:W-:Y:S01]  /*3430*/  UMOV UR23, 0x8200010 ;  /* 0x0820001000177882 */ /* 0x000fe20000000000 */
[----:B-1----:R-:W-:Y:S02]  /*3440*/  R2UR UR21, R2 ;  /* 0x00000000021572ca */ /* 0x002fe400000e0000 */
[----:B------:R-:W-:-:S13]  /*3450*/  CS2R R2, SRZ ;  /* 0x0000000000027805 */ /* 0x000fda000001ff00 */
.L_x_73:
[C---:B------:R-:W-:Y:S02]  /*3460*/  LEA R0, R8.reuse, UR7, 0x3 ;  /* 0x0000000708007c11 */ /* 0x040fe4000f8e18ff */
[----:B------:R-:W-:Y:S02]  /*3470*/  SHF.L.U32 R5, R3, 0x1f, RZ ;  /* 0x0000001f03057819 */ /* 0x000fe400000006ff */
[----:B------:R-:W-:Y:S02]  /*3480*/  LEA R4, R8, UR7, 0x4 ;  /* 0x0000000708047c11 */ /* 0x000fe4000f8e20ff */
[----:B------:R-:W1:Y:S02]  /*3490*/  SYNCS.PHASECHK.TRANS64.TRYWAIT P0, [R0+URZ+0x80], R5 ;  /* 0x00008005000075a7 */ /* 0x000e6400080011ff */
[----:B-1-34-:R-:W-:Y:S05]  /*34a0*/  @!P0 BRA `(.L_x_66) ;  /* 0x0000005400dc8947 */ /* 0x01afea0003800000 */
.L_x_164:
[----:B-1----:R-:W1:Y:S01]  /*34b0*/  LDS.128 R4, [R4+0x110] ;  /* 0x0001100004047984 */ /* 0x002e620000000c00 */
[----:B------:R-:W-:Y:S02]  /*34c0*/  VIADD R0, R0, 0x90 ;  /* 0x0000009000007836 */ /* 0x000fe40000000000 */
[----:B------:R-:W-:Y:S01]  /*34d0*/  VIADD R8, R8, 0x1 ;  /* 0x0000000108087836 */ /* 0x000fe20000000000 */
[----:B------:R-:W-:Y:S01]  /*34e0*/  @!PT LDS RZ, [RZ] ;  /* 0x00000000fffff984 */ /* 0x000fe20000000800 */
[----:B------:R-:W-:Y:S01]  /*34f0*/  @!PT LDS RZ, [RZ] ;  /* 0x00000000fffff984 */ /* 0x000fe20000000800 */
[----:B------:R-:W-:Y:S01]  /*3500*/  @!PT LDS RZ, [RZ] ;  /* 0x00000000fffff984 */ /* 0x000fe20000000800 */
[----:B------:R-:W-:Y:S01]  /*3510*/  @!PT LDS RZ, [RZ] ;  /* 0x00000000fffff984 */ /* 0x000fe20000000800 */
[----:B------:R2:W-:Y:S06]  /*3520*/  MEMBAR.ALL.CTA ;  /* 0x0000000000007992 */ /* 0x0005ec0000008000 */
[----:B--2---:R-:W2:Y:S01]  /*3530*/  FENCE.VIEW.ASYNC.S ;  /* 0x00000000000073c6 */ /* 0x004ea20000000000 */
[----:B------:R-:W-:-:S04]  /*3540*/  PRMT R0, RZ, 0x654, R0 ;  /* 0x00000654ff007816 */ /* 0x000fc80000000000 */
[----:B--2---:R2:W-:Y:S01]  /*3550*/  SYNCS.ARRIVE.TRANS64.RED.A1T0 RZ, [R0+URZ], RZ ;  /* 0x000000ff00ff79a7 */ /* 0x0045e200081004ff */
[----:B-1----:R-:W-:Y:S01]  /*3560*/  LOP3.LUT P1, RZ, R6, 0x1, RZ, 0xc0, !PT ;  /* 0x0000000106ff7812 */ /* 0x002fe2000782c0ff */
[----:B--2---:R-:W-:-:S12]  /*3570*/  BRA.U UP2, `(.L_x_67) ;  /* 0x0000000502087547 */ /* 0x004fd8000b800000 */
[----:B------:R-:W1:Y:S01]  /*3580*/  LDCU UR8, c[0x0][0x38c] ;  /* 0x00007180ff0877ac */ /* 0x000e620008000800 */
[----:B------:R-:W-:Y:S02]  /*3590*/  PLOP3.LUT P2, PT, PT, PT, PT, 0x80, 0x8 ;  /* 0x000000000008781c */ /* 0x000fe40003f4f070 */
[----:B------:R-:W-:Y:S01]  /*35a0*/  SHF.L.U32 R5, R9, 0x1f, RZ ;  /* 0x0000001f09057819 */ /* 0x000fe200000006ff */
[----:B------:R-:W-:Y:S02]  /*35b0*/  ULEA UR9, UR19, UR7, 0x3 ;  /* 0x0000000713097291 */ /* 0x000fe4000f8e18ff */
[----:B------:R-:W-:Y:S02]  /*35c0*/  ULEA UR10, UR19, UR21, 0x6 ;  /* 0x00000015130a7291 */ /* 0x000fe4000f8e30ff */
[----:B-1----:R-:W-:-:S06]  /*35d0*/  UISETP.GE.AND UP0, UPT, UR8, 0x1, UPT ;  /* 0x000000010800788c */ /* 0x002fcc000bf06270 */
[----:B------:R-:W-:-:S05]  /*35e0*/  PLOP3.LUT P0, PT, PT, PT, UP0, 0x80, 0x8 ;  /* 0x000000000008781c */ /* 0x000fca0003f0f008 */
[----:B------:R-:W-:-:S08]  /*35f0*/  @UP0 ULEA UR8, UR18, UR7, 0x3 ;  /* 0x0000000712080291 */ /* 0x000fd0000f8e18ff */
[----:B------:R-:W-:-:S04]  /*3600*/  @P0 SHF.L.U32 R0, R2, 0x1f, RZ ;  /* 0x0000001f02000819 */ /* 0x000fc800000006ff */
[----:B------:R1:W2:Y:S01]  /*3610*/  @P0 SYNCS.PHASECHK.TRANS64.TRYWAIT P2, [UR8], R0 ;  /* 0x00000000ff0005a7 */ /* 0x0002a20008041108 */
[----:B------:R-:W3:Y:S02]  /*3620*/  SYNCS.PHASECHK.TRANS64.TRYWAIT P0, [UR9+0xc0], R5 ;  /* 0x0000c005ff0075a7 */ /* 0x000ee40008001109 */
[----:B-123--:R-:W-:Y:S05]  /*3630*/  @!P0 BRA `(.L_x_68) ;  /* 0x00000054008c8947 */ /* 0x00efea0003800000 */
.L_x_166:
[----:B------:R-:W-:Y:S01]  /*3640*/  UMOV UR16, UR17 ;  /* 0x0000001100107c82 */ /* 0x000fe20008000000 */
[----:B------:R-:W-:Y:S05]  /*3650*/  BRA.U !UP0, `(.L_x_69) ;  /* 0x0000000108c07547 */ /* 0x000fea000b800000 */
[----:B------:R-:W-:Y:S02]  /*3660*/  UIADD3 UR16, UPT, UPT, UR20, UR17, URZ ;  /* 0x0000001114107290 */ /* 0x000fe4000fffe0ff */
[----:B------:R-:W-:Y:S01]  /*3670*/  UPLOP3.LUT UP3, UPT, UPT, UPT, UPT, 0x40, 0x4 ;  /* 0x000000000004789c */ /* 0x000fe20003f6e870 */
[----:B------:R-:W-:Y:S01]  /*3680*/  UMOV UR15, UR6 ;  /* 0x00000006000f7c82 */ /* 0x000fe20008000000 */
[----:B------:R-:W-:-:S09]  /*3690*/  UMOV UR46, UR18 ;  /* 0x00000012002e7c82 */ /* 0x000fd20008000000 */
.L_x_72:
[----:B--2---:R-:W-:Y:S01]  /*36a0*/  ULEA UR8, UR46, UR7, 0x3 ;  /* 0x000000072e087291 */ /* 0x004fe2000f8e18ff */
[----:B---3--:R-:W-:Y:S11]  /*36b0*/  @P2 BRA `(.L_x_70) ;  /* 0x00000000000c2947 */ /* 0x008ff60003800000 */
[----:B-1----:R-:W-:Y:S04]  /*36c0*/  SHF.L.U32 R5, R2, 0x1f, RZ ;  /* 0x0000001f02057819 */ /* 0x002fe800000006ff */
[----:B------:R-:W1:Y:S02]  /*36d0*/  SYNCS.PHASECHK.TRANS64.TRYWAIT P0, [UR8], R5 ;  /* 0x00000005ff0075a7 */ /* 0x000e640008001108 */
[----:B-1----:R-:W-:Y:S05]  /*36e0*/  @!P0 BRA `(.L_x_71) ;  /* 0x0000005400788947 */ /* 0x002fea0003800000 */
.L_x_70:
[----:B------:R-:W-:Y:S01]  /*36f0*/  UISETP.NE.AND UP0, UPT, UR15, 0x1, UPT ;  /* 0x000000010f00788c */ /* 0x000fe2000bf05270 */
[----:B------:R-:W-:Y:S01]  /*3700*/  PLOP3.LUT P2, PT, PT, PT, PT, 0x80, 0x8 ;  /* 0x000000000008781c */ /* 0x000fe20003f4f070 */
[----:B------:R-:W-:Y:S02]  /*3710*/  UIADD3 UR18, UPT, UPT, UR46, 0x1, URZ ;  /* 0x000000012e127890 */ /* 0x000fe4000fffe0ff */
[----:B------:R-:W-:Y:S02]  /*3720*/  ULEA UR32, UR46, UR14, 0x9 ;  /* 0x0000000e2e207291 */ /* 0x000fe4000f8e48ff */
[----:B------:R-:W-:Y:S01]  /*3730*/  UISETP.NE.AND UP1, UPT, UR18, 0x3, UPT ;  /* 0x000000031200788c */ /* 0x000fe2000bf25270 */
[----:B------:R-:W-:Y:S01]  /*3740*/  PLOP3.LUT P0, PT, PT, PT, UP0, 0x80, 0x8 ;  /* 0x000000000008781c */ /* 0x000fe20003f0f008 */
[----:B------:R-:W-:Y:S02]  /*3750*/  UIADD3 UR44, UPT, UPT, UR32, 0x2, URZ ;  /* 0x00000002202c7890 */ /* 0x000fe4000fffe0ff */
[----:B------:R-:W-:Y:S02]  /*3760*/  USEL UR31, URZ, 0x1, UP1 ;  /* 0x00000001ff1f7887 */ /* 0x000fe40008800000 */
[----:B------:R-:W-:Y:S02]  /*3770*/  USEL UR18, UR18, URZ, UP1 ;  /* 0x000000ff12127287 */ /* 0x000fe40008800000 */
[----:B------:R-:W-:Y:S02]  /*3780*/  UIADD3 UR40, UPT, UPT, UR32, 0x4, URZ ;  /* 0x0000000420287890 */ /* 0x000fe4000fffe0ff */
[----:B------:R-:W-:Y:S01]  /*3790*/  @UP0 ULEA UR30, UR18, UR7, 0x3 ;  /* 0x00000007121e0291 */ /* 0x000fe2000f8e18ff */
[----:B------:R-:W-:Y:S01]  /*37a0*/  LOP3.LUT R2, R2, UR31, RZ, 0x3c, !PT ;  /* 0x0000001f02027c12 */ /* 0x000fe2000f8e3cff */
[----:B------:R-:W-:Y:S02]  /*37b0*/  UIADD3 UR36, UPT, UPT, UR32, 0x6, URZ ;  /* 0x0000000620247890 */ /* 0x000fe4000fffe0ff */
[----:B------:R-:W-:Y:S01]  /*37c0*/  UIADD3 UR8, UPT, UPT, UR8, 0x18, URZ ;  /* 0x0000001808087890 */ /* 0x000fe2000fffe0ff */
[----:B-1----:R-:W-:Y:S01]  /*37d0*/  @P0 SHF.L.U32 R0, R2, 0x1f, RZ ;  /* 0x0000001f02000819 */ /* 0x002fe200000006ff */
[----:B------:R-:W-:Y:S02]  /*37e0*/  UIADD3 UR17, UPT, UPT, UR17, 0x1, URZ ;  /* 0x0000000111117890 */ /* 0x000fe4000fffe0ff */
[----:B------:R-:W-:Y:S01]  /*37f0*/  UIADD3 UR15, UPT, UPT, UR15, -0x1, URZ ;  /* 0xffffffff0f0f7890 */ /* 0x000fe2000fffe0ff */
[----:B------:R2:W3:Y:S01]  /*3800*/  @P0 SYNCS.PHASECHK.TRANS64.TRYWAIT P2, [UR30], R0 ;  /* 0x00000000ff0005a7 */ /* 0x0004e2000804111e */
[----:B------:R-:W-:Y:S02]  /*3810*/  ULEA UR30, UR46, UR13, 0x9 ;  /* 0x0000000d2e1e7291 */ /* 0x000fe4000f8e48ff */
[----:B------:R-:W-:Y:S02]  /*3820*/  UISETP.NE.AND UP0, UPT, UR17, UR16, UPT ;  /* 0x000000101100728c */ /* 0x000fe4000bf05270 */
[----:B------:R-:W-:Y:S02]  /*3830*/  UIADD3 UR42, UPT, UPT, UR30, 0x2, URZ ;  /* 0x000000021e2a7890 */ /* 0x000fe4000fffe0ff */
[----:B------:R-:W-:Y:S02]  /*3840*/  UIADD3 UR38, UPT, UPT, UR30, 0x4, URZ ;  /* 0x000000041e267890 */ /* 0x000fe4000fffe0ff */
[----:B------:R-:W-:Y:S01]  /*3850*/  UIADD3 UR34, UPT, UPT, UR30, 0x6, URZ ;  /* 0x000000061e227890 */ /* 0x000fe2000fffe0ff */
[----:B------:R-:W-:Y:S01]  /*3860*/  UMOV UR33, 0x40004040 ;  /* 0x4000404000217882 */ /* 0x000fe20000000000 */
[----:B------:R-:W-:Y:S01]  /*3870*/  UMOV UR31, 0x40004040 ;  /* 0x40004040001f7882 */ /* 0x000fe20000000000 */
[----:B------:R-:W-:Y:S01]  /*3880*/  UMOV UR45, 0x40004040 ;  /* 0x40004040002d7882 */ /* 0x000fe20000000000 */
[----:B------:R2:W-:Y:S01]  /*3890*/  UTCHMMA.2CTA gdesc[UR30], gdesc[UR32], tmem[UR10], tmem[UR28], idesc[UR29], UP3 ;  /* 0x00ff1c201e0075ea */ /* 0x0005e20009a0000a */
[----:B------:R-:W-:Y:S01]  /*38a0*/  UPLOP3.LUT UP3, UPT, UPT, UPT, UPT, 0x80, 0x8 ;  /* 0x000000000008789c */ /* 0x000fe20003f6f070 */
[----:B------:R-:W-:Y:S01]  /*38b0*/  UMOV UR43, 0x40004040 ;  /* 0x40004040002b7882 */ /* 0x000fe20000000000 */
[----:B------:R-:W-:Y:S01]  /*38c0*/  UMOV UR41, 0x40004040 ;  /* 0x4000404000297882 */ /* 0x000fe20000000000 */
[----:B------:R2:W-:Y:S01]  /*38d0*/  UTCHMMA.2CTA gdesc[UR42], gdesc[UR44], tmem[UR10], tmem[UR26], idesc[UR27], UPT ;  /* 0x00ff1a2c2a0075ea */ /* 0x0005e2000ba0000a */
[----:B------:R-:W-:Y:S01]  /*38e0*/  UMOV UR39, 0x40004040 ;  /* 0x4000404000277882 */ /* 0x000fe20000000000 */
[----:B------:R-:W-:Y:S01]  /*38f0*/  UMOV UR37, 0x40004040 ;  /* 0x4000404000257882 */ /* 0x000fe20000000000 */
[----:B------:R-:W-:Y:S01]  /*3900*/  UMOV UR35, 0x40004040 ;  /* 0x4000404000237882 */ /* 0x000fe20000000000 */
[----:B------:R2:W-:Y:S01]  /*3910*/  UTCHMMA.2CTA gdesc[UR38], gdesc[UR40], tmem[UR10], tmem[UR24], idesc[UR25], UPT ;  /* 0x00ff1828260075ea */ /* 0x0005e2000ba0000a */
[----:B------:R2:W-:Y:S01]  /*3920*/  UTCHMMA.2CTA gdesc[UR34], gdesc[UR36], tmem[UR10], tmem[UR22], idesc[UR23], UPT ;  /* 0x00ff1624220075ea */ /* 0x0005e2000ba0000a */
[----:B------:R2:W-:Y:S01]  /*3930*/  UTCBAR.2CTA.MULTICAST [UR8], URZ, UR12 ;  /* 0x000000ff080073e9 */ /* 0x0005e2000820080c */
[----:B------:R-:W-:Y:S01]  /*3940*/  UMOV UR46, UR18 ;  /* 0x00000012002e7c82 */ /* 0x000fe20008000000 */
[----:B------:R-:W-:Y:S05]  /*3950*/  BRA.U UP0, `(.L_x_72) ;  /* 0xfffffffd00507547 */ /* 0x000fea000b83ffff */
.L_x_69:
[----:B------:R-:W-:Y:S01]  /*3960*/  UIADD3 UR9, UPT, UPT, UR9, 0xa0, URZ ;  /* 0x000000a009097890 */ /* 0x000fe2000fffe0ff */
[----:B------:R-:W-:-:S08]  /*3970*/  UMOV UR17, UR16 ;  /* 0x0000001000117c82 */ /* 0x000fd00008000000 */
[----:B------:R4:W-:Y:S01]  /*3980*/  UTCBAR.2CTA.MULTICAST [UR9], URZ, UR11 ;  /* 0x000000ff090073e9 */ /* 0x0009e2000820080b */
[----:B------:R-:W-:Y:S02]  /*3990*/  NOP ;  /* 0x0000000000007918 */ /* 0x000fe40000000000 */
.L_x_67:
[----:B------:R-:W-:Y:S01]  /*39a0*/  UIADD3 UR19, UPT, UPT, UR19, 0x1, URZ ;  /* 0x0000000113137890 */ /* 0x000fe2000fffe0ff */
[----:B------:R-:W-:-:S03]  /*39b0*/  ISETP.NE.AND P0, PT, R8, 0x2, PT ;  /* 0x000000020800780c */ /* 0x000fc60003f05270 */
[----:B------:R-:W-:Y:S01]  /*39c0*/  UISETP.NE.AND UP0, UPT, UR19, 0x4, UPT ;  /* 0x000000041300788c */ /* 0x000fe2000bf05270 */
[----:B-12---:R-:W-:Y:S02]  /*39d0*/  SEL R0, RZ, 0x1, P0 ;  /* 0x00000001ff007807 */ /* 0x006fe40000000000 */
[----:B------:R-:W-:Y:S01]  /*39e0*/  SEL R8, R8, RZ, P0 ;  /* 0x000000ff08087207 */ /* 0x000fe20000000000 */
[----:B------:R-:W-:Y:S01]  /*39f0*/  USEL UR8, URZ, 0x1, UP0 ;  /* 0x00000001ff087887 */ /* 0x000fe20008000000 */
[----:B------:R-:W-:Y:S01]  /*3a00*/  LOP3.LUT R3, R3, R0, RZ, 0x3c, !PT ;  /* 0x0000000003037212 */ /* 0x000fe200078e3cff */
[----:B------:R-:W-:-:S04]  /*3a10*/  USEL UR19, UR19, URZ, UP0 ;  /* 0x000000ff13137287 */ /* 0x000fc80008000000 */
[----:B------:R-:W-:Y:S01]  /*3a20*/  LOP3.LUT R9, R9, UR8, RZ, 0x3c, !PT ;  /* 0x0000000809097c12 */ /* 0x000fe2000f8e3cff */
[----:B------:R-:W-:Y:S07]  /*3a30*/  @P1 BRA `(.L_x_73) ;  /* 0xfffffff800881947 */ /* 0x000fee000383ffff */
[----:B------:R-:W1:Y:S01]  /*3a40*/  S2UR UR6, SR_CgaCtaId ;  /* 0x00000000000679c3 */ /* 0x000e620000008800 */
[----:B------:R-:W-:Y:S01]  /*3a50*/  ELECT P0, URZ, PT ;  /* 0x0000000000ff782f */ /* 0x000fe20003800000 */
[----:B------:R-:W-:Y:S01]  /*3a60*/  HFMA2 R0, -RZ, RZ, 0, 5.9604644775390625e-08 ;  /* 0x00000001ff007431 */ /* 0x000fe200000001ff */
[----:B------:R-:W-:-:S05]  /*3a70*/  UMOV UR8, 0x40 ;  /* 0x0000004000087882 */ /* 0x000fca0000000000 */
[----:B------:R-:W-:Y:S01]  /*3a80*/  UVIRTCOUNT.DEALLOC.SMPOOL 0x80 ;  /* 0x000000800000784c */ /* 0x000fe20000000000 */
[----:B------:R-:W-:Y:S02]  /*3a90*/  UISETP.NE.AND UP0, UPT, UR5, URZ, UPT ;  /* 0x000000ff0500728c */ /* 0x000fe4000bf05270 */
[----:B-1----:R-:W-:-:S09]  /*3aa0*/  ULEA UR6, UR6, UR8, 0x18 ;  /* 0x0000000806067291 */ /* 0x002fd2000f8ec0ff */
[----:B------:R1:W-:Y:S01]  /*3ab0*/  @P0 STS.U8 [UR6+0x1c], R0 ;  /* 0x00001c00ff000988 */ /* 0x0003e20008000006 */
[----:B------:R-:W-:Y:S05]  /*3ac0*/  BRA.U UP0, `(.L_x_74) ;  /* 0x0000000100a07547 */ /* 0x000fea000b800000 */
[----:B------:R-:W-:Y:S01]  /*3ad0*/  UIADD3 UR5, UPT, UPT, UR7, 0xc0, URZ ;  /* 0x000000c007057890 */ /* 0x000fe2000fffe0ff */
[----:B------:R-:W-:-:S03]  /*3ae0*/  SHF.L.U32 R3, R9, 0x1f, RZ ;  /* 0x0000001f09037819 */ /* 0x000fc600000006ff */
[----:B------:R-:W-:-:S09]  /*3af0*/  ULEA UR8, UR19, UR5, 0x3 ;  /* 0x0000000513087291 */ /* 0x000fd2000f8e18ff */
[----:B------:R-:W2:Y:S02]  /*3b00*/  SYNCS.PHASECHK.TRANS64.TRYWAIT P0, [UR8], R3 ;  /* 0x00000003ff0075a7 */ /* 0x000ea40008001108 */
[----:B--2---:R-:W-:Y:S05]  /*3b10*/  @!P0 BRA `(.L_x_75) ;  /* 0x0000005000848947 */ /* 0x004fea0003800000 */
.L_x_169:
[----:B----4-:R-:W-:-:S04]  /*3b20*/  UIADD3 UR9, UPT, UPT, UR19, 0x1, URZ ;  /* 0x0000000113097890 */ /* 0x010fc8000fffe0ff */
        /* <DEDUP_REMOVED lines=8> */
.L_x_171:
        /* <DEDUP_REMOVED lines=9> */
.L_x_173:
[----:B------:R-:W-:-:S04]  /*3c40*/  UIADD3 UR9, UPT, UPT, UR9, 0x1, URZ ;  /* 0x0000000109097890 */ /* 0x000fc8000fffe0ff */
[----:B------:R-:W-:-:S04]  /*3c50*/  UISETP.NE.AND UP1, UPT, UR9, 0x4, UPT ;  /* 0x000000040900788c */ /* 0x000fc8000bf25270 */
[----:B------:R-:W-:Y:S02]  /*3c60*/  USEL UR8, URZ, 0x1, UP1 ;  /* 0x00000001ff087887 */ /* 0x000fe40008800000 */
[----:B------:R-:W-:-:S04]  /*3c70*/  USEL UR9, UR9, URZ, UP1 ;  /* 0x000000ff09097287 */ /* 0x000fc80008800000 */
[----:B------:R-:W-:Y:S01]  /*3c80*/  ULEA UR9, UR9, UR5, 0x3 ;  /* 0x0000000509097291 */ /* 0x000fe2000f8e18ff */
[----:B-1----:R-:W-:-:S04]  /*3c90*/  LOP3.LUT R3, R2, UR8, RZ, 0x3c, !PT ;  /* 0x0000000802037c12 */ /* 0x002fc8000f8e3cff */
[----:B------:R-:W-:Y:S01]  /*3ca0*/  SHF.L.U32 R3, R3, 0x1f, RZ ;  /* 0x0000001f03037819 */ /* 0x000fe200000006ff */
[----:B------:R-:W-:-:S04]  /*3cb0*/  IMAD.U32 R0, RZ, RZ, UR9 ;  /* 0x00000009ff007e24 */ /* 0x000fc8000f8e00ff */
[----:B------:R1:W2:Y:S03]  /*3cc0*/  SYNCS.PHASECHK.TRANS64.TRYWAIT P0, [R0+URZ], R3 ;  /* 0x00000003000075a7 */ /* 0x0002a600080011ff */
[----:B--2---:R-:W-:Y:S05]  /*3cd0*/  @!P0 NANOSLEEP.SYNCS 0x989680 ;  /* 0x009896800000895d */ /* 0x004fea0003900000 */
[----:B------:R-:W2:Y:S02]  /*3ce0*/  @!P0 SYNCS.PHASECHK.TRANS64 P0, [R0+URZ], R3 ;  /* 0x00000003000085a7 */ /* 0x000ea400080010ff */
[----:B--2---:R-:W-:Y:S05]  /*3cf0*/  @P0 BRA `(.L_x_78) ;  /* 0x0000000000200947 */ /* 0x004fea0003800000 */
.L_x_79:
[----:B--2---:R2:W4:Y:S02]  /*3d00*/  SYNCS.PHASECHK.TRANS64.TRYWAIT P0, [R0+URZ], R3 ;  /* 0x00000003000075a7 */ /* 0x00452400080011ff */
[----:B----4-:R-:W-:Y:S05]  /*3d10*/  @!P0 NANOSLEEP.SYNCS 0x989680 ;  /* 0x009896800000895d */ /* 0x010fea0003900000 */
[----:B------:R-:W4:Y:S02]  /*3d20*/  @!P0 SYNCS.PHASECHK.TRANS64 P0, [R0+URZ], R3 ;  /* 0x00000003000085a7 */ /* 0x000f2400080010ff */
[----:B----4-:R-:W-:Y:S05]  /*3d30*/  @!P0 BRA `(.L_x_79) ;  /* 0xfffffffc00f08947 */ /* 0x010fea000383ffff */
[----:B------:R-:W-:Y:S05]  /*3d40*/  BRA `(.L_x_78) ;  /* 0x00000000000c7947 */ /* 0x000fea0003800000 */
.L_x_74:
[----:B------:R-:W-:-:S04]  /*3d50*/  UIADD3 UR5, UPT, UPT, UR7, 0x100, URZ ;  /* 0x0000010007057890 */ /* 0x000fc8000fffe0ff */
[----:B------:R-:W-:-:S09]  /*3d60*/  UPRMT UR5, UR4, 0x654, UR5 ;  /* 0x0000065404057896 */ /* 0x000fd20008000005 */
[----:B------:R-:W-:Y:S03]  /*3d70*/  SYNCS.ARRIVE.TRANS64.RED.A1T0 RZ, [UR5], RZ ;  /* 0x000000ffffff79a7 */ /* 0x000fe60008100405 */
.L_x_78:
[----:B-12---:R-:W-:Y:S01]  /*3d80*/  SHF.L.U32 R3, RZ, 0x1f, RZ ;  /* 0x0000001fff037819 */ /* 0x006fe200000006ff */
[----:B------:R-:W-:Y:S01]  /*3d90*/  UIADD3 UR5, UPT, UPT, UR7, 0x100, URZ ;  /* 0x0000010007057890 */ /* 0x000fe2000fffe0ff */
[----:B------:R-:W-:Y:S02]  /*3da0*/  PLOP3.LUT P0, PT, PT, PT, UP0, 0x80, 0x8 ;  /* 0x000000000008781c */ /* 0x000fe40003f0f008 */
[----:B------:R-:W1:Y:S02]  /*3db0*/  SYNCS.PHASECHK.TRANS64.TRYWAIT P1, [UR7+0x100], R3 ;  /* 0x00010003ff0075a7 */ /* 0x000e640008021107 */
[----:B-1----:R-:W-:Y:S09]  /*3dc0*/  @!P1 BRA `(.L_x_80) ;  /* 0x0000005000209947 */ /* 0x002ff20003800000 */
.L_x_175:
[----:B------:R-:W-:Y:S01]  /*3dd0*/  @!UP0 UPRMT UR5, UR4, 0x654, UR5 ;  /* 0x0000065404058896 */ /* 0x000fe20008000005 */
[----:B------:R-:W-:Y:S02]  /*3de0*/  UMOV UR8, 0xffff ;  /* 0x0000ffff00087882 */ /* 0x000fe40000000000 */
[----:B------:R-:W-:-:S06]  /*3df0*/  UMOV UR4, 0x1 ;  /* 0x0000000100047882 */ /* 0x000fcc0000000000 */
[----:B------:R-:W-:Y:S01]  /*3e00*/  @!P0 SYNCS.ARRIVE.TRANS64.RED.A1T0 RZ, [UR5], RZ ;  /* 0x000000ffffff89a7 */ /* 0x000fe20008100405 */
[----:B------:R-:W-:Y:S01]  /*3e10*/  NOP ;  /* 0x0000000000007918 */ /* 0x000fe20000000000 */
[----:B-1----:R-:W1:Y:S01]  /*3e20*/  LDS R0, [UR6+0x14] ;  /* 0x00001406ff007984 */ /* 0x002e620008000800 */
[----:B------:R-:W-:-:S04]  /*3e30*/  ULOP3.LUT UR5, UR21, 0xffff, URZ, 0xc0, !UPT ;  /* 0x0000ffff15057892 */ /* 0x000fc8000f8ec0ff */
[----:B------:R-:W-:-:S04]  /*3e40*/  USHF.R.U32.HI UR5, URZ, 0x5, UR5 ;  /* 0x00000005ff057899 */ /* 0x000fc80008011605 */
[----:B------:R-:W-:Y:S02]  /*3e50*/  USHF.L.U32 UR8, UR8, UR5, URZ ;  /* 0x0000000508087299 */ /* 0x000fe400080006ff */
[----:B------:R-:W-:-:S04]  /*3e60*/  USHF.L.U32 UR4, UR4, UR5, URZ ;  /* 0x0000000504047299 */ /* 0x000fc800080006ff */
[----:B-1----:R-:W-:-:S04]  /*3e70*/  LOP3.LUT R0, R0, UR8, RZ, 0xc0, !PT ;  /* 0x0000000800007c12 */ /* 0x002fc8000f8ec0ff */
[----:B------:R-:W-:-:S13]  /*3e80*/  ISETP.NE.AND P0, PT, R0, UR8, PT ;  /* 0x0000000800007c0c */ /* 0x000fda000bf05270 */
[----:B------:R-:W-:Y:S05]  /*3e90*/  @P0 BRA `(.L_x_81) ;  /* 0x0000000000580947 */ /* 0x000fea0003800000 */
[----:B------:R-:W1:Y:S02]  /*3ea0*/  LDS R0, [UR6+0x18] ;  /* 0x00001806ff007984 */ /* 0x000e640008000800 */
[----:B-1----:R-:W-:-:S04]  /*3eb0*/  LOP3.LUT R0, R0, UR4, RZ, 0xc0, !PT ;  /* 0x0000000400007c12 */ /* 0x002fc8000f8ec0ff */
[----:B------:R-:W-:-:S13]  /*3ec0*/  ISETP.NE.AND P0, PT, R0, UR4, PT ;  /* 0x0000000400007c0c */ /* 0x000fda000bf05270 */
[----:B------:R-:W-:Y:S05]  /*3ed0*/  @P0 BRA `(.L_x_82) ;  /* 0x00000000003c0947 */ /* 0x000fea0003800000 */
[----:B------:R-:W1:Y:S01]  /*3ee0*/  S2R R2, SR_LANEID ;  /* 0x0000000000027919 */ /* 0x000e620000000000 */
[----:B------:R-:W-:Y:S01]  /*3ef0*/  ULOP3.LUT UR8, URZ, UR8, URZ, 0x33, !UPT ;  /* 0x00000008ff087292 */ /* 0x000fe2000f8e33ff */
[----:B------:R-:W-:Y:S01]  /*3f00*/  LOP3.LUT R4, RZ, UR4, RZ, 0x33, !PT ;  /* 0x00000004ff047c12 */ /* 0x000fe2000f8e33ff */
[----:B------:R-:W-:Y:S02]  /*3f10*/  VOTEU.ANY UR7, UPT, PT ;  /* 0x0000000000077886 */ /* 0x000fe400038e0100 */
[----:B------:R-:W-:Y:S01]  /*3f20*/  UFLO.U32 UR7, UR7 ;  /* 0x00000007000772bd */ /* 0x000fe200080e0000 */
[----:B------:R-:W2:Y:S01]  /*3f30*/  REDUX UR4, R4 ;  /* 0x00000000040473c4 */ /* 0x000ea20000000000 */
[----:B------:R-:W-:-:S06]  /*3f40*/  IMAD.U32 R0, RZ, RZ, UR8 ;  /* 0x00000008ff007e24 */ /* 0x000fcc000f8e00ff */
[----:B------:R1:W-:Y:S01]  /*3f50*/  UTCATOMSWS.AND URZ, UR8 ;  /* 0x0000000800ff79e3 */ /* 0x0003e20008000000 */
[----:B------:R-:W3:Y:S01]  /*3f60*/  REDUX UR5, R0 ;  /* 0x00000000000573c4 */ /* 0x000ee20000000000 */
[----:B-1----:R-:W-:Y:S01]  /*3f70*/  ISETP.EQ.U32.AND P0, PT, R2, UR7, PT ;  /* 0x0000000702007c0c */ /* 0x002fe2000bf02070 */
[----:B--2---:R-:W-:Y:S01]  /*3f80*/  IMAD.U32 R2, RZ, RZ, UR4 ;  /* 0x00000004ff027e24 */ /* 0x004fe2000f8e00ff */
[----:B---3--:R-:W-:-:S11]  /*3f90*/  MOV R3, UR5 ;  /* 0x0000000500037c02 */ /* 0x008fd60008000f00 */
[----:B------:R1:W-:Y:S04]  /*3fa0*/  @P0 ATOMS.AND RZ, [UR6+0x14], R3 ;  /* 0x00001403ffff098c */ /* 0x0003e8000a800006 */
[----:B------:R1:W-:Y:S01]  /*3fb0*/  @P0 ATOMS.AND RZ, [UR6+0x18], R2 ;  /* 0x00001802ffff098c */ /* 0x0003e2000a800006 */
[----:B------:R-:W-:Y:S05]  /*3fc0*/  BRA `(.L_x_83) ;  /* 0x0000000000147947 */ /* 0x000fea0003800000 */
.L_x_82:
[----:B------:R-:W-:Y:S02]  /*3fd0*/  MOV R2, 0x3ff0 ;  /* 0x00003ff000027802 */ /* 0x000fe40000000f00 */
[----:B---345:R-:W-:Y:S05]  /*3fe0*/  CALL.REL.NOINC `($__internal_0_$__cuda_sm10x_tcgen05_guardrail_trap_col_being_dealloced_not_returned_by_alloc) ;  /* 0x0000005400007944 */ /* 0x038fea0003c00000 */
[----:B------:R-:W-:Y:S05]  /*3ff0*/  BRA `(.L_x_83) ;  /* 0x0000000000087947 */ /* 0x000fea0003800000 */
.L_x_81:
[----:B------:R-:W-:Y:S02]  /*4000*/  MOV R2, 0x4020 ;  /* 0x0000402000027802 */ /* 0x000fe40000000f00 */
[----:B---345:R-:W-:Y:S05]  /*4010*/  CALL.REL.NOINC `($__internal_2_$__cuda_sm10x_tcgen05_guardrail_trap_unallocated_columns_being_dealloced) ;  /* 0x00000054000c7944 */ /* 0x038fea0003c00000 */
.L_x_83:
[----:B------:R-:W-:Y:S01]  /*4020*/  NOP ;  /* 0x0000000000007918 */ /* 0x000fe20000000000 */
[----:B----4-:R-:W-:Y:S05]  /*4030*/  EXIT ;  /* 0x000000000000794d */ /* 0x010fea0003800000 */
.L_x_54:
[----:B------:R-:W-:-:S09]  /*4040*/  UISETP.NE.OR UP5, UPT, UR10, 0x3, !UP5 ;  /* 0x000000030a00788c */ /* 0x000fd2000efa5670 */
[----:B------:R-:W-:Y:S05]  /*4050*/  BRA.U UP5, `(.L_x_84) ;  /* 0x0000001105787547 */ /* 0x000fea000b800000 */
[----:B------:R-:W1:Y:S01]  /*4060*/  LDC R0, c[0x0][0xb30] ;  /* 0x0002cc00ff007b82 */ /* 0x000e620000000800 */
[----:B------:R-:W2:Y:S01]  /*4070*/  LDCU.64 UR8, c[0x0][0x888] ;  /* 0x00011100ff0877ac */ /* 0x000ea20008000a00 */
[----:B------:R-:W-:Y:S02]  /*4080*/  HFMA2 R25, -RZ, RZ, 0, 0 ;  /* 0x00000000ff197431 */ /* 0x000fe400000001ff */
[----:B-----5:R-:W-:Y:S01]  /*4090*/  IMAD.MOV.U32 R32, RZ, RZ, 0x1 ;  /* 0x00000001ff207424 */ /* 0x020fe200078e00ff */
[----:B------:R-:W-:Y:S01]  /*40a0*/  MOV R23, 0x1000 ;  /* 0x0000100000177802 */ /* 0x000fe20000000f00 */
[----:B------:R-:W3:Y:S01]  /*40b0*/  LDCU.64 UR4, c[0x0][0x890] ;  /* 0x00011200ff0477ac */ /* 0x000ee20008000a00 */
[----:B------:R-:W-:Y:S01]  /*40c0*/  IMAD.MOV.U32 R27, RZ, RZ, RZ ;  /* 0x000000ffff1b7224 */ /* 0x000fe200078e00ff */
[----:B------:R-:W4:Y:S01]  /*40d0*/  LDC R19, c[0x0][0x370] ;  /* 0x0000dc00ff137b82 */ /* 0x000f220000000800 */
[----:B------:R-:W-:Y:S01]  /*40e0*/  UMOV UR7, 0x400 ;  /* 0x0000040000077882 */ /* 0x000fe20000000000 */
[----:B------:R-:W-:-:S02]  /*40f0*/  UPLOP3.LUT UP1, UPT, UPT, UPT, UPT, 0x40, 0x4 ;  /* 0x000000000004789c */ /* 0x000fc40003f2e870 */
[----:B------:R-:W-:-:S04]  /*4100*/  ULEA UR7, UR37, UR7, 0x18 ;  /* 0x0000000725077291 */ /* 0x000fc8000f8ec0ff */
[----:B------:R-:W4:Y:S01]  /*4110*/  LDC R2, c[0x0][0xb0c] ;  /* 0x0002c300ff027b82 */ /* 0x000f220000000800 */
[----:B------:R-:W-:Y:S02]  /*4120*/  UIADD3 UR13, UPT, UPT, UR7, 0x48, URZ ;  /* 0x00000048070d7890 */ /* 0x000fe4000fffe0ff */
[----:B--2---:R-:W-:Y:S02]  /*4130*/  UISETP.NE.U32.AND UP3, UPT, UR8, URZ, UPT ;  /* 0x000000ff0800728c */ /* 0x004fe4000bf65070 */
[----:B------:R-:W-:Y:S02]  /*4140*/  UIADD3 UR41, UPT, UPT, UR7, 0x30, URZ ;  /* 0x0000003007297890 */ /* 0x000fe4000fffe0ff */
[----:B---3--:R-:W-:Y:S01]  /*4150*/  UISETP.NE.U32.AND UP4, UPT, UR4, URZ, UPT ;  /* 0x000000ff0400728c */ /* 0x008fe2000bf85070 */
[----:B------:R-:W2:Y:S01]  /*4160*/  LDC R18, c[0x0][0xb20] ;  /* 0x0002c800ff127b82 */ /* 0x000ea20000000800 */
[----:B-1----:R-:W-:Y:S01]  /*4170*/  ISETP.NE.AND P1, PT, R0, 0x1, PT ;  /* 0x000000010000780c */ /* 0x002fe20003f25270 */
[----:B------:R-:W-:-:S02]  /*4180*/  UISETP.NE.AND.EX UP3, UPT, UR9, URZ, UPT, UP3 ;  /* 0x000000ff0900728c */ /* 0x000fc4000bf65330 */
[----:B------:R-:W-:Y:S02]  /*4190*/  UIADD3 UR33, UPT, UPT, UR7, 0x38, URZ ;  /* 0x0000003807217890 */ /* 0x000fe4000fffe0ff */
[----:B------:R-:W-:Y:S02]  /*41a0*/  UIADD3 UR25, UPT, UPT, UR7, 0x40, URZ ;  /* 0x0000004007197890 */ /* 0x000fe4000fffe0ff */
[----:B------:R-:W1:Y:S01]  /*41b0*/  LDC.64 R36, c[0x0][0x348] ;  /* 0x0000d200ff247b82 */ /* 0x000e620000000a00 */
[----:B------:R-:W-:Y:S02]  /*41c0*/  UPRMT UR13, UR37, 0x654, UR13 ;  /* 0x00000654250d7896 */ /* 0x000fe4000800000d */
[----:B------:R-:W-:-:S05]  /*41d0*/  UISETP.NE.AND.EX UP4, UPT, UR5, URZ, UPT, UP4 ;  /* 0x000000ff0500728c */ /* 0x000fca000bf85340 */
[----:B------:R-:W3:Y:S08]  /*41e0*/  LDC.64 R16, c[0x0][0xb10] ;  /* 0x0002c400ff107b82 */ /* 0x000ef00000000a00 */
[----:B------:R-:W1:Y:S08]  /*41f0*/  LDC.64 R6, c[0x0][0xb18] ;  /* 0x0002c600ff067b82 */ /* 0x000e700000000a00 */
[----:B------:R-:W1:Y:S08]  /*4200*/  LDC.64 R4, c[0x0][0xb28] ;  /* 0x0002ca00ff047b82 */ /* 0x000e700000000a00 */
[----:B--2-4-:R-:W1:Y:S02]  /*4210*/  LDC R22, c[0x0][0x374] ;  /* 0x0000dd00ff167b82 */ /* 0x014e640000000800 */
.L_x_95:
[----:B------:R-:W-:Y:S02]  /*4220*/  LEA R0, R27, UR7, 0x3 ;  /* 0x000000071b007c11 */ /* 0x000fe4000f8e18ff */
[----:B------:R-:W-:Y:S02]  /*4230*/  SHF.L.U32 R3, R25, 0x1f, RZ ;  /* 0x0000001f19037819 */ /* 0x000fe400000006ff */
[----:B------:R-:W-:Y:S02]  /*4240*/  LEA R28, R27, UR7, 0x4 ;  /* 0x000000071b1c7c11 */ /* 0x000fe4000f8e20ff */
[----:B--2---:R-:W2:Y:S02]  /*4250*/  SYNCS.PHASECHK.TRANS64.TRYWAIT P0, [R0+URZ+0x80], R3 ;  /* 0x00008003000075a7 */ /* 0x004ea400080011ff */
[----:B--2---:R-:W-:Y:S05]  /*4260*/  @!P0 BRA `(.L_x_85) ;  /* 0x0000004c00108947 */ /* 0x004fea0003800000 */
.L_x_176:
[----:B------:R-:W-:Y:S01]  /*4270*/  ISETP.GE.AND P0, PT, R26, 0x1, PT ;  /* 0x000000011a00780c */ /* 0x000fe20003f06270 */
[----:B------:R-:W4:Y:S01]  /*4280*/  LDS.128 R28, [R28+0x110] ;  /* 0x000110001c1c7984 */ /* 0x000f220000000c00 */
[----:B--2---:R-:W-:Y:S01]  /*4290*/  VIADD R0, R0, 0x90 ;  /* 0x0000009000007836 */ /* 0x004fe20000000000 */
[----:B------:R-:W-:Y:S01]  /*42a0*/  @!PT LDS RZ, [RZ] ;  /* 0x00000000fffff984 */ /* 0x000fe20000000800 */
[----:B------:R-:W-:Y:S01]  /*42b0*/  @!PT LDS RZ, [RZ] ;  /* 0x00000000fffff984 */ /* 0x000fe20000000800 */
[----:B------:R-:W-:Y:S01]  /*42c0*/  @!PT LDS RZ, [RZ] ;  /* 0x00000000fffff984 */ /* 0x000fe20000000800 */
[----:B------:R-:W-:Y:S01]  /*42d0*/  @!PT LDS RZ, [RZ] ;  /* 0x00000000fffff984 */ /* 0x000fe20000000800 */
[----:B------:R2:W-:Y:S06]  /*42e0*/  MEMBAR.ALL.CTA ;  /* 0x0000000000007992 */ /* 0x0005ec0000008000 */
[----:B--2---:R-:W2:Y:S01]  /*42f0*/  FENCE.VIEW.ASYNC.S ;  /* 0x00000000000073c6 */ /* 0x004ea20000000000 */
[----:B------:R-:W-:Y:S04]  /*4300*/  PRMT R0, RZ, 0x654, R0 ;  /* 0x00000654ff007816 */ /* 0x000fe80000000000 */
[----:B--2---:R2:W-:Y:S01]  /*4310*/  SYNCS.ARRIVE.TRANS64.RED.A1T0 RZ, [R0+URZ], RZ ;  /* 0x000000ff00ff79a7 */ /* 0x0045e200081004ff */
[----:B----4-:R-:W-:Y:S11]  /*4320*/  LOP3.LUT P3, RZ, R30, 0x1, RZ, 0xc0, !PT ;  /* 0x000000011eff7812 */ /* 0x010ff6000786c0ff */
[----:B------:R-:W-:Y:S02]  /*4330*/  @!UPT UIADD3 URZ, UPT, UPT, URZ, URZ, URZ ;  /* 0x000000fffffff290 */ /* 0x000fe4000fffe0ff */
[----:B------:R-:W-:Y:S02]  /*4340*/  @P3 MOV R13, R28 ;  /* 0x0000001c000d3202 */ /* 0x000fe40000000f00 */
[----:B------:R-:W-:Y:S01]  /*4350*/  @P3 LOP3.LUT R8, R29, 0xffff, RZ, 0xc0, !PT ;  /* 0x0000ffff1d083812 */ /* 0x000fe200078ec0ff */
[----:B--2---:R-:W-:Y:S06]  /*4360*/  @!P0 BRA `(.L_x_86) ;  /* 0x0000000000a48947 */ /* 0x004fec0003800000 */
[----:B-1----:R-:W-:Y:S01]  /*4370*/  IMAD.HI.U32 R33, R22, R7, RZ ;  /* 0x0000000716217227 */ /* 0x002fe200078e00ff */
[----:B------:R-:W-:Y:S02]  /*4380*/  ISETP.NE.AND P0, PT, R6, 0x1, PT ;  /* 0x000000010600780c */ /* 0x000fe40003f05270 */
[----:B------:R-:W-:Y:S01]  /*4390*/  ISETP.NE.AND P2, PT, R26, 0x1, PT ;  /* 0x000000011a00780c */ /* 0x000fe20003f45270 */
[----:B---3--:R-:W-:Y:S01]  /*43a0*/  IMAD.HI.U32 R34, R19, R16, RZ ;  /* 0x0000001013227227 */ /* 0x008fe200078e00ff */
[----:B------:R-:W-:Y:S02]  /*43b0*/  SHF.R.U32.HI R33, RZ, R18, R33 ;  /* 0x00000012ff217219 */ /* 0x000fe40000011621 */
[----:B------:R-:W-:Y:S01]  /*43c0*/  ISETP.NE.AND P4, PT, R2, 0x1, PT ;  /* 0x000000010200780c */ /* 0x000fe20003f85270 */
[----:B------:R-:W-:Y:S01]  /*43d0*/  IMAD.HI.U32 R38, R13, R16, RZ ;  /* 0x000000100d267227 */ /* 0x000fe200078e00ff */
[----:B------:R-:W-:Y:S02]  /*43e0*/  SHF.R.U32.HI R34, RZ, R17, R34 ;  /* 0x00000011ff227219 */ /* 0x000fe40000011622 */
[----:B------:R-:W-:Y:S01]  /*43f0*/  SEL R3, R22, R33, !P0 ;  /* 0x0000002116037207 */ /* 0x000fe20004000000 */
[C---:B------:R-:W-:Y:S01]  /*4400*/  IMAD.HI.U32 R33, R8.reuse, R7, RZ ;  /* 0x0000000708217227 */ /* 0x040fe200078e00ff */
[----:B------:R-:W-:Y:S02]  /*4410*/  SEL R11, R19, R34, !P4 ;  /* 0x00000022130b7207 */ /* 0x000fe40006000000 */
[----:B------:R-:W-:Y:S01]  /*4420*/  SHF.R.U32.HI R38, RZ, R17, R38 ;  /* 0x00000011ff267219 */ /* 0x000fe20000011626 */
[----:B------:R-:W-:Y:S01]  /*4430*/  IMAD.HI.U32 R40, R3, R4, RZ ;  /* 0x0000000403287227 */ /* 0x000fe200078e00ff */
[----:B------:R-:W-:Y:S03]  /*4440*/  SHF.R.U32.HI R33, RZ, R18, R33 ;  /* 0x00000012ff217219 */ /* 0x000fe60000011621 */
[----:B------:R-:W-:Y:S01]  /*4450*/  IMAD.HI.U32 R34, R11, R4, RZ ;  /* 0x000000040b227227 */ /* 0x000fe200078e00ff */
[----:B------:R-:W-:Y:S02]  /*4460*/  @P2 SHF.R.U32.HI R3, RZ, R5, R40 ;  /* 0x00000005ff032219 */ /* 0x000fe40000011628 */
[----:B------:R-:W-:Y:S02]  /*4470*/  SEL R9, R8, R33, !P0 ;  /* 0x0000002108097207 */ /* 0x000fe40004000000 */
[----:B------:R-:W-:Y:S01]  /*4480*/  @P2 SHF.R.U32.HI R11, RZ, R5, R34 ;  /* 0x00000005ff0b2219 */ /* 0x000fe20000011622 */
[C---:B------:R-:W-:Y:S01]  /*4490*/  IMAD R10, R26.reuse, R3, RZ ;  /* 0x000000031a0a7224 */ /* 0x040fe200078e02ff */
[----:B------:R-:W-:Y:S01]  /*44a0*/  SEL R3, R13, R38, !P4 ;  /* 0x000000260d037207 */ /* 0x000fe20006000000 */
[C---:B------:R-:W-:Y:S03]  /*44b0*/  IMAD.HI.U32 R14, R9.reuse, R4, RZ ;  /* 0x00000004090e7227 */ /* 0x040fe600078e00ff */
[----:B------:R-:W-:Y:S01]  /*44c0*/  ISETP.GE.AND P0, PT, R9, R10, PT ;  /* 0x0000000a0900720c */ /* 0x000fe20003f06270 */
[C---:B------:R-:W-:Y:S01]  /*44d0*/  IMAD R12, R26.reuse, R11, RZ ;  /* 0x0000000b1a0c7224 */ /* 0x040fe200078e02ff */
[-C--:B------:R-:W-:Y:S04]  /*44e0*/  SHF.R.U32.HI R14, RZ, R5.reuse, R14 ;  /* 0x00000005ff0e7219 */ /* 0x080fe8000001160e */
[----:B------:R-:W-:Y:S02]  /*44f0*/  ISETP.GE.OR P0, PT, R3, R12, P0 ;  /* 0x0000000c0300720c */ /* 0x000fe40000706670 */
[----:B------:R-:W-:Y:S05]  /*4500*/  SEL R15, R9, R14, !P2 ;  /* 0x0000000e090f7207 */ /* 0x000fea0005000000 */
[----:B------:R-:W-:Y:S04]  /*4510*/  IMAD.MOV R14, RZ, RZ, -R15 ;  /* 0x000000ffff0e7224 */ /* 0x000fe800078e0a0f */
[----:B------:R-:W-:Y:S02]  /*4520*/  IMAD R14, R26, R14, R9 ;  /* 0x0000000e1a0e7224 */ /* 0x000fe400078e0209 */
[C---:B------:R-:W-:Y:S05]  /*4530*/  @!P0 IMAD.HI.U32 R10, R3.reuse, R4, RZ ;  /* 0x00000004030a8227 */ /* 0x040fea00078e00ff */
[----:B------:R-:W-:Y:S04]  /*4540*/  @!P0 SHF.R.U32.HI R10, RZ, R5, R10 ;  /* 0x00000005ff0a8219 */ /* 0x000fe8000001160a */
[----:B------:R-:W-:Y:S01]  /*4550*/  @!P0 SEL R0, R3, R10, !P2 ;  /* 0x0000000a03008207 */ /* 0x000fe20005000000 */
[----:B------:R-:W-:Y:S03]  /*4560*/  IMAD.MOV R10, RZ, RZ, -R3 ;  /* 0x000000ffff0a7224 */ /* 0x000fe600078e0a03 */
[----:B------:R-:W-:Y:S01]  /*4570*/  @!P0 IADD3 R15, PT, PT, R15, -R0, RZ ;  /* 0x800000000f0f8210 */ /* 0x000fe20007ffe0ff */
[----:B------:R-:W-:Y:S01]  /*4580*/  @!P0 IMAD R0, R11, R14, R0 ;  /* 0x0000000e0b008224 */ /* 0x000fe200078e0200 */
[----:B------:R-:W-:Y:S01]  /*4590*/  IADD3 R11, PT, PT, -R9, RZ, RZ ;  /* 0x000000ff090b7210 */ /* 0x000fe20007ffe1ff */
[----:B------:R-:W-:Y:S02]  /*45a0*/  IMAD R13, R2, R10, R13 ;  /* 0x0000000a020d7224 */ /* 0x000fe400078e020d */
[----:B------:R-:W-:Y:S02]  /*45b0*/  @!P0 IMAD R9, R15, R26, R3 ;  /* 0x0000001a0f098224 */ /* 0x000fe400078e0203 */
[----:B------:R-:W-:Y:S02]  /*45c0*/  @!P0 IMAD.MOV.U32 R3, RZ, RZ, R0 ;  /* 0x000000ffff038224 */ /* 0x000fe400078e0000 */
[----:B------:R-:W-:Y:S02]  /*45d0*/  IMAD R8, R6, R11, R8 ;  /* 0x0000000b06087224 */ /* 0x000fe400078e0208 */
[----:B------:R-:W-:Y:S02]  /*45e0*/  IMAD R13, R3, R2, R13 ;  /* 0x00000002030d7224 */ /* 0x000fe400078e020d */
[----:B------:R-:W-:Y:S02]  /*45f0*/  IMAD R8, R9, R6, R8 ;  /* 0x0000000609087224 */ /* 0x000fe400078e0208 */
.L_x_86:
[----:B------:R-:W-:Y:S05]  /*4600*/  BRA.U UP1, `(.L_x_87) ;  /* 0x0000000101107547 */ /* 0x000fea000b800000 */
[----:B------:R-:W-:Y:S04]  /*4610*/  MOV R0, UR6 ;  /* 0x0000000600007c02 */ /* 0x000fe80008000f00 */
[----:B------:R-:W-:Y:S04]  /*4620*/  SHF.L.U32 R3, R0, 0x1f, RZ ;  /* 0x0000001f00037819 */ /* 0x000fe800000006ff */
[----:B------:R-:W2:Y:S02]  /*4630*/  SYNCS.PHASECHK.TRANS64.TRYWAIT P0, [UR7+0x78], R3 ;  /* 0x00007803ff0075a7 */ /* 0x000ea40008001107 */
[----:B--2---:R-:W-:Y:S05]  /*4640*/  @!P0 BRA `(.L_x_88) ;  /* 0x00000048002c8947 */ /* 0x004fea0003800000 */
.L_x_87:
[----:B------:R-:W-:Y:S02]  /*4650*/  R2UR UR42, R20 ;  /* 0x00000000142a72ca */ /* 0x000fe400000e0000 */
[----:B------:R-:W-:Y:S02]  /*4660*/  R2UR UR43, R21 ;  /* 0x00000000152b72ca */ /* 0x000fe400000e0000 */
[----:B------:R-:W-:Y:S02]  /*4670*/  ISETP.NE.U32.AND P2, PT, RZ, UR4, PT ;  /* 0x00000004ff007c0c */ /* 0x000fe4000bf45070 */
[----:B------:R-:W-:Y:S02]  /*4680*/  SHF.L.U32 R12, R32, 0x1f, RZ ;  /* 0x0000001f200c7819 */ /* 0x000fe400000006ff */
[----:B------:R-:W-:Y:S05]  /*4690*/  ISETP.NE.AND.EX P2, PT, RZ, UR5, PT, P2 ;  /* 0x00000005ff007c0c */ /* 0x000fea000bf45320 */
[----:B------:R-:W-:Y:S02]  /*46a0*/  USHF.L.U32 UR42, UR42, 0x7, URZ ;  /* 0x000000072a2a7899 */ /* 0x000fe400080006ff */
[----:B------:R-:W-:Y:S01]  /*46b0*/  USHF.L.U32 UR43, UR43, 0x6, URZ ;  /* 0x000000062b2b7899 */ /* 0x000fe200080006ff */
[----:B------:R-:W-:Y:S11]  /*46c0*/  BRA.U !UP4, `(.L_x_89) ;  /* 0x000000010c347547 */ /* 0x000ff6000b800000 */
[----:B------:R-:W-:Y:S01]  /*46d0*/  UPLOP3.LUT UP0, UPT, UPT, UPT, UP3, 0x80, 0x8 ;  /* 0x000000000008789c */ /* 0x000fe20003f0f030 */
[----:B--2---:R-:W-:Y:S02]  /*46e0*/  HFMA2 R0, -RZ, RZ, 0, 5.9604644775390625e-08 ;  /* 0x00000001ff007431 */ /* 0x004fe400000001ff */
[----:B------:R-:W-:Y:S03]  /*46f0*/  IMAD.MOV.U32 R59, RZ, RZ, 0x1 ;  /* 0x00000001ff3b7424 */ /* 0x000fe600078e00ff */
[----:B------:R-:W-:Y:S05]  /*4700*/  PLOP3.LUT P0, PT, PT, PT, UP0, 0x80, 0x8 ;  /* 0x000000000008781c */ /* 0x000fea0003f0f008 */
[----:B------:R-:W2:Y:S01]  /*4710*/  @UP0 LDCU.64 UR10, c[0x0][0x888] ;  /* 0x00011100ff0a07ac */ /* 0x000ea20008000a00 */
[----:B------:R-:W-:Y:S07]  /*4720*/  @UP0 UIMAD UR8, UR36, UR4, URZ ;  /* 0x00000004240802a4 */ /* 0x000fee000f8e02ff */
[----:B------:R-:W-:Y:S01]  /*4730*/  @!P0 PRMT R59, R0, 0x7610, R59 ;  /* 0x00007610003b8816 */ /* 0x000fe2000000003b */
[----:B--2---:R-:W-:Y:S03]  /*4740*/  @UP0 UIMAD.WIDE UR10, UR8, 0x4, UR10 ;  /* 0x00000004080a08a5 */ /* 0x004fe6000f8e020a */
[----:B------:R-:W2:Y:S03]  /*4750*/  @!UP0 LDCU UR8, c[0x0][0x880] ;  /* 0x00011000ff0887ac */ /* 0x000ea60008000800 */
[----:B------:R-:W-:Y:S01]  /*4760*/  IMAD.U32 R10, RZ, RZ, UR10 ;  /* 0x0000000aff0a7e24 */ /* 0x000fe2000f8e00ff */
[----:B------:R-:W-:Y:S05]  /*4770*/  MOV R11, UR11 ;  /* 0x0000000b000b7c02 */ /* 0x000fea0008000f00 */
[----:B------:R4:W5:Y:S02]  /*4780*/  @P0 LDG.E R35, desc[UR46][R10.64] ;  /* 0x0000002e0a230981 */ /* 0x000964000c1e1900 */
[----:B--2-4-:R-:W-:Y:S07]  /*4790*/  @!P0 IMAD.U32 R35, RZ, RZ, UR8 ;  /* 0x00000008ff238e24 */ /* 0x014fee000f8e00ff */
.L_x_89:
[----:B-----5:R-:W-:Y:S01]  /*47a0*/  @!P2 FSETP.EQ.AND P0, PT, R35, RZ, PT ;  /* 0x000000ff2300a20b */ /* 0x020fe20003f02000 */
[----:B------:R-:W-:Y:S01]  /*47b0*/  @!UPT UIADD3 URZ, UPT, UPT, URZ, URZ, URZ ;  /* 0x000000fffffff290 */ /* 0x000fe2000fffe0ff */
[----:B------:R-:W-:Y:S11]  /*47c0*/  @!P2 BRA `(.L_x_90) ;  /* 0x000000000014a947 */ /* 0x000ff60003800000 */
[----:B------:R-:W-:Y:S02]  /*47d0*/  LOP3.LUT P2, RZ, R59, 0xff, RZ, 0xc0, !PT ;  /* 0x000000ff3bff7812 */ /* 0x000fe4000784c0ff */
[----:B------:R-:W-:Y:S04]  /*47e0*/  PLOP3.LUT P0, PT, PT, PT, UP0, 0x80, 0x8 ;  /* 0x000000000008781c */ /* 0x000fe80003f0f008 */
[----:B------:R-:W-:Y:S07]  /*47f0*/  PLOP3.LUT P0, PT, P0, PT, PT, 0x8, 0x80 ;  /* 0x000000000080781c */ /* 0x000fee000070e170 */
[----:B------:R-:W-:Y:S11]  /*4800*/  @P2 FSETP.EQ.AND P0, PT, R35, RZ, PT ;  /* 0x000000ff2300220b */ /* 0x000ff60003f02000 */
[----:B------:R-:W-:Y:S02]  /*4810*/  @!UPT UIADD3 URZ, UPT, UPT, URZ, URZ, URZ ;  /* 0x000000fffffff290 */ /* 0x000fe4000fffe0ff */
.L_x_90:
[----:B------:R-:W4:Y:S01]  /*4820*/  SYNCS.PHASECHK.TRANS64.TRYWAIT P2, [UR7+0x50], R12 ;  /* 0x0000500cff0075a7 */ /* 0x000f220008041107 */
[----:B------:R-:W-:Y:S04]  /*4830*/  ELECT P4, URZ, PT ;  /* 0x0000000000ff782f */ /* 0x000fe80003880000 */
[----:B------:R-:W-:Y:S11]  /*4840*/  PLOP3.LUT P4, PT, P0, P4, PT, 0xf2, 0x2f ;  /* 0x00000000002f781c */ /* 0x000ff60000789e72 */
[----:B------:R-:W-:Y:S02]  /*4850*/  @!UPT UIADD3 URZ, UPT, UPT, URZ, URZ, URZ ;  /* 0x000000fffffff290 */ /* 0x000fe4000fffe0ff */
[----:B-1----:R-:W-:Y:S05]  /*4860*/  @!P4 IADD3 R9, P0, PT, R36, 0x580, RZ ;  /* 0x000005802409c810 */ /* 0x002fea0007f1e0ff */
[----:B--2---:R-:W-:Y:S01]  /*4870*/  @!P4 IMAD.X R0, RZ, RZ, R37, P0 ;  /* 0x000000ffff00c224 */ /* 0x004fe200000e0625 */
[----:B----4-:R-:W-:Y:S07]  /*4880*/  @!P2 BRA `(.L_x_91) ;  /* 0x0000004400b4a947 */ /* 0x010fee0003800000 */
.L_x_179:
[----:B------:R-:W-:Y:S01]  /*4890*/  @!P4 R2UR UR9, R9 ;  /* 0x000000000909c2ca */ /* 0x000fe200000e0000 */
[----:B------:R-:W-:Y:S01]  /*48a0*/  VOTEU.ALL UP1, P4 ;  /* 0x0000000000ff7886 */ /* 0x000fe20002020000 */
[----:B------:R-:W-:Y:S01]  /*48b0*/  @!P4 R2UR UR8, R0 ;  /* 0x000000000008c2ca */ /* 0x000fe200000e0000 */
[----:B------:R-:W-:Y:S01]  /*48c0*/  VOTEU.ALL UP2, P4 ;  /* 0x0000000000ff7886 */ /* 0x000fe20002040000 */
[----:B------:R-:W-:Y:S01]  /*48d0*/  UMOV UR16, 0x0 ;  /* 0x0000000000107882 */ /* 0x000fe20000000000 */
[----:B------:R-:W-:Y:S01]  /*48e0*/  UMOV UR17, 0x10000000 ;  /* 0x1000000000117882 */ /* 0x000fe20000000000 */
[----:B------:R-:W-:Y:S01]  /*48f0*/  @!UP1 UIADD3 UR40, UPT, UPT, UR7, 0x200, URZ ;  /* 0x0000020007289890 */ /* 0x000fe2000fffe0ff */
[----:B------:R-:W-:Y:S01]  /*4900*/  @!P4 IMAD.MOV.U32 R0, RZ, RZ, 0x1000 ;  /* 0x00001000ff00c424 */ /* 0x000fe200078e00ff */
[----:B------:R-:W-:Y:S01]  /*4910*/  UMOV UR44, UR36 ;  /* 0x00000024002c7c82 */ /* 0x000fe20008000000 */
[----:B------:R-:W-:Y:S01]  /*4920*/  @!UP1 UIADD3 UR10, UPT, UPT, UR42, 0x40, URZ ;  /* 0x000000402a0a9890 */ /* 0x000fe2000fffe0ff */
[----:B------:R-:W-:Y:S01]  /*4930*/  @!P4 IADD3 R9, P0, PT, R36, 0x580, RZ ;  /* 0x000005802409c810 */ /* 0x000fe20007f1e0ff */
[----:B------:R-:W-:Y:S01]  /*4940*/  UMOV UR11, UR43 ;  /* 0x0000002b000b7c82 */ /* 0x000fe20008000000 */
[----:B------:R-:W-:Y:S01]  /*4950*/  UMOV UR12, UR36 ;  /* 0x00000024000c7c82 */ /* 0x000fe20008000000 */
[----:B------:R-:W-:Y:S01]  /*4960*/  IMAD.U32 R10, RZ, RZ, UR9 ;  /* 0x00000009ff0a7e24 */ /* 0x000fe2000f8e00ff */
[----:B------:R-:W-:Y:S01]  /*4970*/  UMOV UR9, UR41 ;  /* 0x0000002900097c82 */ /* 0x000fe20008000000 */
[----:B------:R-:W-:Y:S01]  /*4980*/  IMAD.U32 R11, RZ, RZ, UR8 ;  /* 0x00000008ff0b7e24 */ /* 0x000fe2000f8e00ff */
[----:B------:R-:W-:Y:S02]  /*4990*/  @!UP1 UIADD3 UR8, UPT, UPT, UR7, 0xa00, URZ ;  /* 0x00000a0007089890 */ /* 0x000fe4000fffe0ff */
[----:B------:R-:W-:Y:S01]  /*49a0*/  @!P4 R2UR UR18, R10 ;  /* 0x000000000a12c2ca */ /* 0x000fe200000e0000 */
[----:B------:R-:W-:Y:S01]  /*49b0*/  VOTEU.ALL UP1, P4 ;  /* 0x0000000000ff7886 */ /* 0x000fe20002020000 */
[----:B------:R-:W-:Y:S01]  /*49c0*/  @!P4 R2UR UR19, R11 ;  /* 0x000000000b13c2ca */ /* 0x000fe200000e0000 */
[----:B------:R-:W-:Y:S11]  /*49d0*/  UPRMT UR14, UR37, 0x654, UR41 ;  /* 0x00000654250e7896 */ /* 0x000ff60008000029 */
[----:B------:R-:W-:Y:S01]  /*49e0*/  @!UPT UIADD3 URZ, UPT, UPT, URZ, URZ, URZ ;  /* 0x000000fffffff290 */ /* 0x000fe2000fffe0ff */
[----:B------:R2:W-:Y:S01]  /*49f0*/  @!UP2 UTMALDG.3D [UR40], [UR18], desc[UR16] ;  /* 0x000010281200a5b4 */ /* 0x0005e20008011000 */
[----:B------:R2:W-:Y:S01]  /*4a00*/  @!UP1 UTMALDG.3D [UR8], [UR18], desc[UR16] ;  /* 0x00001008120095b4 */ /* 0x0005e20008011000 */
[----:B------:R4:W-:Y:S01]  /*4a10*/  @!P4 SYNCS.ARRIVE.TRANS64.RED.A0TR RZ, [UR7+0x30], R0 ;  /* 0x00003000ffffc9a7 */ /* 0x0009e20008300407 */
[----:B------:R-:W-:Y:S01]  /*4a20*/  SYNCS.ARRIVE.TRANS64.RED.A1T0 RZ, [UR14], RZ ;  /* 0x000000ffffff79a7 */ /* 0x000fe2000810040e */
[----:B----4-:R-:W-:Y:S01]  /*4a30*/  @!P4 IMAD.X R0, RZ, RZ, R37, P0 ;  /* 0x000000ffff00c224 */ /* 0x010fe200000e0625 */
[----:B------:R-:W4:Y:S02]  /*4a40*/  SYNCS.PHASECHK.TRANS64.TRYWAIT P2, [UR7+0x58], R12 ;  /* 0x0000580cff0075a7 */ /* 0x000f240008041107 */
[----:B--2-4-:R-:W-:Y:S05]  /*4a50*/  @!P2 BRA `(.L_x_92) ;  /* 0x000000440058a947 */ /* 0x014fea0003800000 */
.L_x_181:
        /* <DEDUP_REMOVED lines=8> */
[----:B------:R-:W-:Y:S01]  /*4ae0*/  @!UP1 UIADD3 UR32, UPT, UPT, UR7, 0x1200, URZ ;  /* 0x0000120007209890 */ /* 0x000fe2000fffe0ff */
[----:B------:R-:W-:Y:S01]  /*4af0*/  @!P4 IADD3 R21, P0, PT, R36, 0x580, RZ ;  /* 0x000005802415c810 */ /* 0x000fe20007f1e0ff */
[----:B------:R-:W-:Y:S01]  /*4b00*/  UMOV UR35, UR43 ;  /* 0x0000002b00237c82 */ /* 0x000fe20008000000 */
[----:B------:R-:W-:Y:S02]  /*4b10*/  @!UP1 UIADD3 UR10, UPT, UPT, UR42, 0x50, URZ ;  /* 0x000000502a0a9890 */ /* 0x000fe4000fffe0ff */
[----:B------:R-:W-:Y:S01]  /*4b20*/  IMAD.U32 R10, RZ, RZ, UR9 ;  /* 0x00000009ff0a7e24 */ /* 0x000fe2000f8e00ff */
[----:B------:R-:W-:Y:S01]  /*4b30*/  UMOV UR9, UR33 ;  /* 0x0000002100097c82 */ /* 0x000fe20008000000 */
[----:B------:R-:W-:Y:S01]  /*4b40*/  IMAD.U32 R11, RZ, RZ, UR8 ;  /* 0x00000008ff0b7e24 */ /* 0x000fe2000f8e00ff */
[----:B------:R-:W-:Y:S01]  /*4b50*/  @!UP1 UIADD3 UR8, UPT, UPT, UR7, 0x1a00, URZ ;  /* 0x00001a0007089890 */ /* 0x000fe2000fffe0ff */
[----:B------:R-:W-:Y:S01]  /*4b60*/  @!P4 IMAD.X R20, RZ, RZ, R37, P0 ;  /* 0x000000ffff14c224 */ /* 0x000fe200000e0625 */
[----:B------:R-:W-:Y:S01]  /*4b70*/  @!P4 R2UR UR18, R10 ;  /* 0x000000000a12c2ca */ /* 0x000fe200000e0000 */
[----:B------:R-:W-:Y:S01]  /*4b80*/  VOTEU.ALL UP1, P4 ;  /* 0x0000000000ff7886 */ /* 0x000fe20002020000 */
[----:B------:R-:W-:Y:S01]  /*4b90*/  @!P4 R2UR UR19, R11 ;  /* 0x000000000b13c2ca */ /* 0x000fe200000e0000 */
[----:B------:R-:W-:Y:S01]  /*4ba0*/  UMOV UR11, UR43 ;  /* 0x0000002b000b7c82 */ /* 0x000fe20008000000 */
[----:B------:R-:W-:Y:S01]  /*4bb0*/  UMOV UR12, UR36 ;  /* 0x00000024000c7c82 */ /* 0x000fe20008000000 */
[----:B------:R-:W-:Y:S10]  /*4bc0*/  UPRMT UR14, UR37, 0x654, UR33 ;  /* 0x00000654250e7896 */ /* 0x000ff40008000021 */
[----:B------:R2:W-:Y:S01]  /*4bd0*/  @!UP2 UTMALDG.3D [UR32], [UR18], desc[UR16] ;  /* 0x000010201200a5b4 */ /* 0x0005e20008011000 */
[----:B------:R2:W-:Y:S01]  /*4be0*/  @!UP1 UTMALDG.3D [UR8], [UR18], desc[UR16] ;  /* 0x00001008120095b4 */ /* 0x0005e20008011000 */
[----:B------:R2:W-:Y:S01]  /*4bf0*/  @!P4 SYNCS.ARRIVE.TRANS64.RED.A0TR RZ, [UR7+0x38], R0 ;  /* 0x00003800ffffc9a7 */ /* 0x0005e20008300407 */
[----:B------:R-:W-:Y:S01]  /*4c00*/  SYNCS.ARRIVE.TRANS64.RED.A1T0 RZ, [UR14], RZ ;  /* 0x000000ffffff79a7 */ /* 0x000fe2000810040e */
[----:B------:R-:W4:Y:S02]  /*4c10*/  SYNCS.PHASECHK.TRANS64.TRYWAIT P2, [UR7+0x60], R12 ;  /* 0x0000600cff0075a7 */ /* 0x000f240008041107 */
[----:B--2-4-:R-:W-:Y:S05]  /*4c20*/  @!P2 BRA `(.L_x_93) ;  /* 0x0000004000fca947 */ /* 0x014fea0003800000 */
.L_x_183:
[----:B------:R-:W2:Y:S01]  /*4c30*/  LDC.64 R14, c[0x0][0xb10] ;  /* 0x0002c400ff0e7b82 */ /* 0x000ea20000000a00 */
[----:B------:R-:W-:Y:S01]  /*4c40*/  @!P4 R2UR UR9, R21 ;  /* 0x000000001509c2ca */ /* 0x000fe200000e0000 */
[----:B------:R-:W-:Y:S01]  /*4c50*/  VOTEU.ALL UP1, P4 ;  /* 0x0000000000ff7886 */ /* 0x000fe20002020000 */
[----:B------:R-:W-:Y:S01]  /*4c60*/  @!P4 R2UR UR8, R20 ;  /* 0x000000001408c2ca */ /* 0x000fe200000e0000 */
[----:B------:R-:W-:Y:S01]  /*4c70*/  VOTEU.ALL UP2, P4 ;  /* 0x0000000000ff7886 */ /* 0x000fe20002040000 */
[----:B------:R-:W-:Y:S03]  /*4c80*/  UMOV UR16, 0x0 ;  /* 0x0000000000107882 */ /* 0x000fe60000000000 */
[----:B------:R-:W4:Y:S01]  /*4c90*/  LDC.64 R10, c[0x0][0xb18] ;  /* 0x0002c600ff0a7b82 */ /* 0x000f220000000a00 */
[----:B------:R-:W-:Y:S01]  /*4ca0*/  @!UP1 UIADD3 UR26, UPT, UPT, UR42, 0x20, URZ ;  /* 0x000000202a1a9890 */ /* 0x000fe2000fffe0ff */
[----:B------:R-:W-:Y:S01]  /*4cb0*/  @P3 SHF.R.U32.HI R24, RZ, 0x10, R29 ;  /* 0x00000010ff183819 */ /* 0x000fe2000001161d */
[----:B------:R-:W-:Y:S01]  /*4cc0*/  @!UP1 UIADD3 UR24, UPT, UPT, UR7, 0x2200, URZ ;  /* 0x0000220007189890 */ /* 0x000fe2000fffe0ff */
[----:B------:R-:W-:Y:S01]  /*4cd0*/  VIADD R27, R27, 0x1 ;  /* 0x000000011b1b7836 */ /* 0x000fe20000000000 */
[----:B------:R-:W-:Y:S03]  /*4ce0*/  UMOV UR17, 0x10000000 ;  /* 0x1000000000117882 */ /* 0x000fe60000000000 */
[----:B------:R-:W5:Y:S01]  /*4cf0*/  @!P1 LDC R0, c[0x0][0xb20] ;  /* 0x0002c800ff009b82 */ /* 0x000f620000000800 */
[----:B------:R-:W-:Y:S01]  /*4d00*/  UMOV UR27, UR43 ;  /* 0x0000002b001b7c82 */ /* 0x000fe20008000000 */
[----:B------:R-:W-:Y:S01]  /*4d10*/  IMAD.U32 R20, RZ, RZ, UR9 ;  /* 0x00000009ff147e24 */ /* 0x000fe2000f8e00ff */
[----:B------:R-:W-:Y:S05]  /*4d20*/  UMOV UR28, UR36 ;  /* 0x00000024001c7c82 */ /* 0x000fea0008000000 */
[----:B-1----:R-:W1:Y:S01]  /*4d30*/  @!P1 LDC R3, c[0x0][0xb0c] ;  /* 0x0002c300ff039b82 */ /* 0x002e620000000800 */
[----:B------:R-:W-:Y:S01]  /*4d40*/  IMAD.U32 R21, RZ, RZ, UR8 ;  /* 0x00000008ff157e24 */ /* 0x000fe2000f8e00ff */
[----:B------:R-:W-:Y:S01]  /*4d50*/  @!UP1 UIADD3 UR10, UPT, UPT, UR42, 0x60, URZ ;  /* 0x000000602a0a9890 */ /* 0x000fe2000fffe0ff */
[----:B------:R-:W-:Y:S01]  /*4d60*/  @!P4 R2UR UR18, R20 ;  /* 0x000000001412c2ca */ /* 0x000fe200000e0000 */
[----:B------:R-:W-:Y:S01]  /*4d70*/  @!UP1 UIADD3 UR8, UPT, UPT, UR7, 0x2a00, URZ ;  /* 0x00002a0007089890 */ /* 0x000fe2000fffe0ff */
[----:B------:R-:W-:Y:S01]  /*4d80*/  @!P4 IMAD.MOV.U32 R20, RZ, RZ, 0x1000 ;  /* 0x00001000ff14c424 */ /* 0x000fe200078e00ff */
[----:B------:R-:W-:Y:S01]  /*4d90*/  @!P4 R2UR UR19, R21 ;  /* 0x000000001513c2ca */ /* 0x000fe200000e0000 */
[----:B------:R-:W-:Y:S01]  /*4da0*/  VOTEU.ALL UP1, P4 ;  /* 0x0000000000ff7886 */ /* 0x000fe20002020000 */
[----:B------:R-:W-:Y:S01]  /*4db0*/  UMOV UR9, UR25 ;  /* 0x0000001900097c82 */ /* 0x000fe20008000000 */
[----:B------:R-:W-:Y:S01]  /*4dc0*/  UMOV UR11, UR43 ;  /* 0x0000002b000b7c82 */ /* 0x000fe20008000000 */
[----:B------:R-:W-:Y:S01]  /*4dd0*/  UMOV UR12, UR36 ;  /* 0x00000024000c7c82 */ /* 0x000fe20008000000 */
[----:B------:R-:W-:Y:S08]  /*4de0*/  UPRMT UR14, UR37, 0x654, UR25 ;  /* 0x00000654250e7896 */ /* 0x000ff00008000019 */
[----:B------:R1:W-:Y:S02]  /*4df0*/  @!UP2 UTMALDG.3D [UR24], [UR18], desc[UR16] ;  /* 0x000010181200a5b4 */ /* 0x0003e40008011000 */
[----:B-1----:R-:W-:Y:S01]  /*4e00*/  @!P1 ISETP.NE.AND P2, PT, R3, 0x1, PT ;  /* 0x000000010300980c */ /* 0x002fe20003f45270 */
[C---:B--2---:R-:W-:Y:S01]  /*4e10*/  @!P1 IMAD.HI.U32 R14, R13.reuse, R14, RZ ;  /* 0x0000000e0d0e9227 */ /* 0x044fe200078e00ff */
[----:B----4-:R-:W-:Y:S01]  /*4e20*/  @!P1 ISETP.NE.AND P0, PT, R10, 0x1, PT ;  /* 0x000000010a00980c */ /* 0x010fe20003f05270 */
[----:B------:R1:W-:Y:S01]  /*4e30*/  @!UP1 UTMALDG.3D [UR8], [UR18], desc[UR16] ;  /* 0x00001008120095b4 */ /* 0x0003e20008011000 */
[----:B------:R1:W-:Y:S01]  /*4e40*/  @!P4 SYNCS.ARRIVE.TRANS64.RED.A0TR RZ, [UR7+0x40], R20 ;  /* 0x00004014ffffc9a7 */ /* 0x0003e20008300407 */
[C---:B------:R-:W-:Y:S01]  /*4e50*/  @!P1 IMAD.HI.U32 R11, R8.reuse, R11, RZ ;  /* 0x0000000b080b9227 */ /* 0x040fe200078e00ff */
[----:B------:R-:W-:Y:S04]  /*4e60*/  @!P1 SHF.R.U32.HI R14, RZ, R15, R14 ;  /* 0x0000000fff0e9219 */ /* 0x000fe8000001160e */
[----:B-----5:R-:W-:Y:S02]  /*4e70*/  @!P1 SHF.R.U32.HI R9, RZ, R0, R11 ;  /* 0x00000000ff099219 */ /* 0x020fe4000001160b */
[----:B------:R-:W-:Y:S02]  /*4e80*/  @!P1 SEL R14, R13, R14, !P2 ;  /* 0x0000000e0d0e9207 */ /* 0x000fe40005000000 */
[----:B------:R-:W-:Y:S05]  /*4e90*/  @!P1 SEL R9, R8, R9, !P0 ;  /* 0x0000000908099207 */ /* 0x000fea0004000000 */
[----:B------:R-:W-:Y:S01]  /*4ea0*/  @!P1 IMAD.IADD R0, R9, 0x1, -R14 ;  /* 0x0000000109009824 */ /* 0x000fe200078e0a0e */
[----:B------:R-:W-:Y:S01]  /*4eb0*/  SYNCS.ARRIVE.TRANS64.RED.A1T0 RZ, [UR14], RZ ;  /* 0x000000ffffff79a7 */ /* 0x000fe2000810040e */
[----:B------:R-:W-:Y:S02]  /*4ec0*/  @!P1 IMAD.IADD R9, R14, 0x1, -R9 ;  /* 0x000000010e099824 */ /* 0x000fe400078e0a09 */
[----:B------:R-:W-:Y:S02]  /*4ed0*/  @!P1 IMAD R13, R0, R3, R13 ;  /* 0x00000003000d9224 */ /* 0x000fe400078e020d */
[----:B------:R-:W-:Y:S01]  /*4ee0*/  @!P1 IMAD R8, R9, R10, R8 ;  /* 0x0000000a09089224 */ /* 0x000fe200078e0208 */
[----:B------:R-:W2:Y:S02]  /*4ef0*/  SYNCS.PHASECHK.TRANS64.TRYWAIT P5, [UR7+0x68], R12 ;  /* 0x0000680cff0075a7 */ /* 0x000ea400080a1107 */
[----:B-12---:R-:W-:Y:S05]  /*4f00*/  @!P5 BRA `(.L_x_94) ;  /* 0x00000040005cd947 */ /* 0x006fea0003800000 */
.L_x_185:
[----:B-1----:R-:W-:Y:S01]  /*4f10*/  @!P4 IADD3 R3, P0, PT, R36, 0x580, RZ ;  /* 0x000005802403c810 */ /* 0x002fe20007f1e0ff */
[----:B------:R-:W-:Y:S01]  /*4f20*/  VOTEU.ALL UP1, P4 ;  /* 0x0000000000ff7886 */ /* 0x000fe20002020000 */
[----:B------:R-:W-:Y:S01]  /*4f30*/  VOTEU.ALL UP2, P4 ;  /* 0x0000000000ff7886 */ /* 0x000fe20002040000 */
[----:B------:R-:W-:Y:S01]  /*4f40*/  UMOV UR14, 0x0 ;  /* 0x00000000000e7882 */ /* 0x000fe20000000000 */
[----:B------:R-:W-:Y:S01]  /*4f50*/  @!P4 R2UR UR9, R3 ;  /* 0x000000000309c2ca */ /* 0x000fe200000e0000 */
[----:B------:R-:W-:Y:S01]  /*4f60*/  @!P4 IMAD.X R0, RZ, RZ, R37, P0 ;  /* 0x000000ffff00c224 */ /* 0x000fe200000e0625 */
[----:B------:R-:W-:Y:S01]  /*4f70*/  @!UP1 UIADD3 UR17, UPT, UPT, UR7, 0x48, URZ ;  /* 0x0000004807119890 */ /* 0x000fe2000fffe0ff */
[----:B------:R-:W-:Y:S01]  /*4f80*/  ISETP.NE.AND P0, PT, R27, 0x2, PT ;  /* 0x000000021b00780c */ /* 0x000fe20003f05270 */
[----:B------:R-:W-:Y:S01]  /*4f90*/  @!UP1 UIADD3 UR18, UPT, UPT, UR42, 0x30, URZ ;  /* 0x000000302a129890 */ /* 0x000fe2000fffe0ff */
[----:B------:R-:W-:Y:S01]  /*4fa0*/  LOP3.LUT R32, R32, 0x1, RZ, 0x3c, !PT ;  /* 0x0000000120207812 */ /* 0x000fe200078e3cff */
[----:B------:R-:W-:Y:S01]  /*4fb0*/  @!UP1 UIADD3 UR16, UPT, UPT, UR7, 0x3200, URZ ;  /* 0x0000320007109890 */ /* 0x000fe2000fffe0ff */
[----:B------:R-:W-:Y:S01]  /*4fc0*/  @!P4 R2UR UR8, R0 ;  /* 0x000000000008c2ca */ /* 0x000fe200000e0000 */
[----:B------:R-:W-:Y:S01]  /*4fd0*/  UMOV UR15, 0x10000000 ;  /* 0x10000000000f7882 */ /* 0x000fe20000000000 */
[----:B------:R-:W-:Y:S01]  /*4fe0*/  UMOV UR19, UR43 ;  /* 0x0000002b00137c82 */ /* 0x000fe20008000000 */
[----:B------:R-:W-:Y:S01]  /*4ff0*/  UMOV UR20, UR36 ;  /* 0x0000002400147c82 */ /* 0x000fe20008000000 */
[----:B------:R-:W-:Y:S01]  /*5000*/  @!UP1 UIADD3 UR10, UPT, UPT, UR42, 0x70, URZ ;  /* 0x000000702a0a9890 */ /* 0x000fe2000fffe0ff */
[----:B------:R-:W-:Y:S01]  /*5010*/  SEL R0, RZ, 0x1, P0 ;  /* 0x00000001ff007807 */ /* 0x000fe20000000000 */
[----:B------:R-:W-:Y:S01]  /*5020*/  IMAD.U32 R10, RZ, RZ, UR9 ;  /* 0x00000009ff0a7e24 */ /* 0x000fe2000f8e00ff */
[----:B------:R-:W-:Y:S01]  /*5030*/  UMOV UR11, UR43 ;  /* 0x0000002b000b7c82 */ /* 0x000fe20008000000 */
[----:B------:R-:W-:Y:S01]  /*5040*/  UMOV UR12, UR36 ;  /* 0x00000024000c7c82 */ /* 0x000fe20008000000 */
[----:B------:R-:W-:Y:S01]  /*5050*/  UMOV UR9, UR17 ;  /* 0x0000001100097c82 */ /* 0x000fe20008000000 */
[----:B------:R-:W-:Y:S01]  /*5060*/  @P3 R2UR UR36, R24 ;  /* 0x00000000182432ca */ /* 0x000fe200000e0000 */
[----:B------:R-:W-:Y:S01]  /*5070*/  IMAD.IADD R20, R8, 0x1, R58 ;  /* 0x0000000108147824 */ /* 0x000fe200078e023a */
[----:B------:R-:W-:Y:S01]  /*5080*/  @!P4 R2UR UR22, R10 ;  /* 0x000000000a16c2ca */ /* 0x000fe200000e0000 */
[----:B------:R-:W-:Y:S01]  /*5090*/  IMAD.U32 R11, RZ, RZ, UR8 ;  /* 0x00000008ff0b7e24 */ /* 0x000fe2000f8e00ff */
[----:B------:R-:W-:Y:S01]  /*50a0*/  @!UP1 UIADD3 UR8, UPT, UPT, UR7, 0x3a00, URZ ;  /* 0x00003a0007089890 */ /* 0x000fe2000fffe0ff */
[----:B------:R-:W-:Y:S01]  /*50b0*/  LOP3.LUT R25, R25, R0, RZ, 0x3c, !PT ;  /* 0x0000000019197212 */ /* 0x000fe200078e3cff */
[----:B------:R-:W-:Y:S01]  /*50c0*/  VOTEU.ALL UP1, P4 ;  /* 0x0000000000ff7886 */ /* 0x000fe20002020000 */
[----:B------:R-:W-:Y:S01]  /*50d0*/  IMAD.IADD R21, R13, 0x1, R60 ;  /* 0x000000010d157824 */ /* 0x000fe200078e023c */
[----:B------:R-:W-:Y:S02]  /*50e0*/  @!P4 R2UR UR23, R11 ;  /* 0x000000000b17c2ca */ /* 0x000fe400000e0000 */
[----:B------:R-:W-:Y:S11]  /*50f0*/  SEL R27, R27, RZ, P0 ;  /* 0x000000ff1b1b7207 */ /* 0x000ff60000000000 */
[----:B------:R2:W-:Y:S01]  /*5100*/  @!UP2 UTMALDG.3D [UR16], [UR22], desc[UR14] ;  /* 0x00000e101600a5b4 */ /* 0x0005e20008011000 */
[----:B------:R2:W-:Y:S01]  /*5110*/  @!UP1 UTMALDG.3D [UR8], [UR22], desc[UR14] ;  /* 0x00000e08160095b4 */ /* 0x0005e20008011000 */
[----:B------:R2:W-:Y:S01]  /*5120*/  @!P4 SYNCS.ARRIVE.TRANS64.RED.A0TR RZ, [UR7+0x48], R23 ;  /* 0x00004817ffffc9a7 */ /* 0x0005e20008300407 */
[----:B------:R-:W-:Y:S01]  /*5130*/  UPLOP3.LUT UP1, UPT, UPT, UPT, UPT, 0x80, 0x8 ;  /* 0x000000000008789c */ /* 0x000fe20003f2f070 */
[----:B------:R-:W-:Y:S01]  /*5140*/  SYNCS.ARRIVE.TRANS64.RED.A1T0 RZ, [UR13], RZ ;  /* 0x000000ffffff79a7 */ /* 0x000fe2000810040d */
[----:B------:R-:W-:Y:S09]  /*5150*/  @P3 BRA `(.L_x_95) ;  /* 0xfffffff000303947 */ /* 0x000ff2000383ffff */
[----:B------:R-:W-:-:S04]  /*5160*/  SHF.L.U32 R3, R32, 0x1f, RZ ;  /* 0x0000001f20037819 */ /* 0x000fc800000006ff */
[----:B------:R-:W1:Y:S02]  /*5170*/  SYNCS.PHASECHK.TRANS64.TRYWAIT P0, [UR7+0x50], R3 ;  /* 0x00005003ff0075a7 */ /* 0x000e640008001107 */
[----:B-1----:R-:W-:Y:S05]  /*5180*/  @!P0 BRA `(.L_x_96) ;  /* 0x0000003c00d48947 */ /* 0x002fea0003800000 */
.L_x_187:
[----:B------:R-:W4:Y:S02]  /*5190*/  SYNCS.PHASECHK.TRANS64.TRYWAIT P0, [UR7+0x58], R3 ;  /* 0x00005803ff0075a7 */ /* 0x000f240008001107 */
[----:B----4-:R-:W-:Y:S05]  /*51a0*/  @!P0 BRA `(.L_x_97) ;  /* 0x0000003c00e48947 */ /* 0x010fea0003800000 */
.L_x_189:
[----:B------:R-:W4:Y:S02]  /*51b0*/  SYNCS.PHASECHK.TRANS64.TRYWAIT P0, [UR7+0x60], R3 ;  /* 0x00006003ff0075a7 */ /* 0x000f240008001107 */
[----:B----4-:R-:W-:Y:S05]  /*51c0*/  @!P0 BRA `(.L_x_98) ;  /* 0x0000003c00f48947 */ /* 0x010fea0003800000 */
.L_x_191:
[----:B-1----:R-:W-:-:S07]  /*51d0*/  MOV R0, UR7 ;  /* 0x0000000700007c02 */ /* 0x002fce0008000f00 */
.L_x_99:
[----:B-1----:R-:W-:-:S04]  /*51e0*/  SHF.L.U32 R3, R32, 0x1f, RZ ;  /* 0x0000001f20037819 */ /* 0x002fc800000006ff */
[----:B------:R1:W4:Y:S03]  /*51f0*/  SYNCS.PHASECHK.TRANS64.TRYWAIT P0, [R0+URZ+0x68], R3 ;  /* 0x00006803000075a7 */ /* 0x00032600080011ff */
[----:B----4-:R-:W-:Y:S05]  /*5200*/  @!P0 NANOSLEEP.SYNCS 0x989680 ;  /* 0x009896800000895d */ /* 0x010fea0003900000 */
[----:B------:R-:W4:Y:S02]  /*5210*/  @!P0 SYNCS.PHASECHK.TRANS64 P0, [R0+URZ+0x68], R3 ;  /* 0x00006803000085a7 */ /* 0x000f2400080010ff */
[----:B--2-4-:R-:W-:Y:S05]  /*5220*/  @P0 EXIT ;  /* 0x000000000000094d */ /* 0x014fea0003800000 */
[----:B------:R-:W-:Y:S05]  /*5230*/  BRA `(.L_x_99) ;  /* 0xfffffffc00e87947 */ /* 0x000fea000383ffff */
.L_x_84:
[----:B------:R-:W-:-:S06]  /*5240*/  UISETP.GE.AND UP1, UPT, UR10, 0x4, UPT ;  /* 0x000000040a00788c */ /* 0x000fcc000bf26270 */
[----:B------:R-:W-:-:S13]  /*5250*/  PLOP3.LUT P0, PT, PT, PT, UP1, 0x80, 0x8 ;  /* 0x000000000008781c */ /* 0x000fda0003f0f018 */
[----:B------:R-:W-:Y:S05]  /*5260*/  @!P0 EXIT ;  /* 0x000000000000894d */ /* 0x000fea0003800000 */
[----:B------:R-:W-:Y:S01]  /*5270*/  BAR.SYNC.DEFER_BLOCKING 0x6, 0xa0 ;  /* 0x0182800000007b1d */ /* 0x000fe20000010000 */
[----:B------:R-:W-:Y:S02]  /*5280*/  IMAD.SHL.U32 R4, R66, 0x200000, RZ ;  /* 0x0020000042047824 */ /* 0x000fe400078e00ff */
[----:B------:R-:W-:Y:S02]  /*5290*/  HFMA2 R71, -RZ, RZ, 0, 5.9604644775390625e-08 ;  /* 0x00000001ff477431 */ /* 0x000fe400000001ff */
[C---:B------:R-:W-:Y:S01]  /*52a0*/  IMAD.SHL.U32 R65, R72.reuse, 0x10, RZ ;  /* 0x0000001048417824 */ /* 0x040fe200078e00ff */
[----:B------:R-:W-:Y:S01]  /*52b0*/  MOV R69, RZ ;  /* 0x000000ff00457202 */ /* 0x000fe20000000f00 */
[----:B------:R-:W-:Y:S01]  /*52c0*/  IMAD.U32 R33, R72, 0x10000, RZ ;  /* 0x0001000048217824 */ /* 0x000fe200078e00ff */
[----:B------:R-:W-:Y:S01]  /*52d0*/  UMOV UR48, 0x400 ;  /* 0x0000040000307882 */ /* 0x000fe20000000000 */
[----:B------:R-:W1:Y:S01]  /*52e0*/  LDC R63, c[0x0][0x370] ;  /* 0x0000dc00ff3f7b82 */ /* 0x000e620000000800 */
[----:B------:R-:W-:Y:S01]  /*52f0*/  ULEA UR48, UR37, UR48, 0x18 ;  /* 0x0000003025307291 */ /* 0x000fe2000f8ec0ff */
[----:B------:R-:W-:Y:S01]  /*5300*/  LOP3.LUT R4, R4, 0x200000, RZ, 0xc0, !PT ;  /* 0x0020000004047812 */ /* 0x000fe200078ec0ff */
[----:B------:R-:W-:Y:S01]  /*5310*/  IMAD.SHL.U32 R64, R72, 0x2, RZ ;  /* 0x0000000248407824 */ /* 0x000fe200078e00ff */
[C---:B------:R-:W-:Y:S01]  /*5320*/  LOP3.LUT R5, R65.reuse, 0x40, RZ, 0xc0, !PT ;  /* 0x0000004041057812 */ /* 0x040fe200078ec0ff */
[----:B------:R-:W-:Y:S01]  /*5330*/  IMAD.SHL.U32 R3, R66, 0x200, RZ ;  /* 0x0000020042037824 */ /* 0x000fe200078e00ff */
[----:B------:R-:W-:Y:S01]  /*5340*/  LOP3.LUT R2, R65, 0x5b0, RZ, 0xc0, !PT ;  /* 0x000005b041027812 */ /* 0x000fe200078ec0ff */
[----:B------:R-:W-:Y:S01]  /*5350*/  UIADD3 UR4, UPT, UPT, UR48, 0x200, URZ ;  /* 0x0000020030047890 */ /* 0x000fe2000fffe0ff */
[----:B------:R-:W2:Y:S01]  /*5360*/  LDC R28, c[0x0][0xb0c] ;  /* 0x0002c300ff1c7b82 */ /* 0x000ea20000000800 */
[----:B------:R-:W-:Y:S01]  /*5370*/  LOP3.LUT R33, R4, 0x400000, R33, 0xf8, !PT ;  /* 0x0040000004217812 */ /* 0x000fe200078ef821 */
[----:B------:R-:W-:Y:S01]  /*5380*/  IMAD.MOV.U32 R30, RZ, RZ, RZ ;  /* 0x000000ffff1e7224 */ /* 0x000fe200078e00ff */
[----:B------:R-:W-:Y:S01]  /*5390*/  LOP3.LUT R64, R5, 0x8, R64, 0xf8, !PT ;  /* 0x0000000805407812 */ /* 0x000fe200078ef840 */
[----:B------:R-:W-:Y:S01]  /*53a0*/  IMAD.MOV.U32 R70, RZ, RZ, RZ ;  /* 0x000000ffff467224 */ /* 0x000fe200078e00ff */
[----:B------:R-:W-:Y:S01]  /*53b0*/  LOP3.LUT R3, R2, 0x200, R3, 0xf8, !PT ;  /* 0x0000020002037812 */ /* 0x000fe200078ef803 */
[----:B------:R-:W-:Y:S01]  /*53c0*/  IMAD.MOV.U32 R76, RZ, RZ, RZ ;  /* 0x000000ffff4c7224 */ /* 0x000fe200078e00ff */
[----:B------:R-:W-:Y:S01]  /*53d0*/  LOP3.LUT P0, RZ, R65, 0x40, RZ, 0xc0, !PT ;  /* 0x0000004041ff7812 */ /* 0x000fe2000780c0ff */
[----:B------:R-:W3:Y:S01]  /*53e0*/  LDC R61, c[0x0][0xb20] ;  /* 0x0002c800ff3d7b82 */ /* 0x000ee20000000800 */
[----:B------:R-:W4:Y:S01]  /*53f0*/  LDS R0, [UR48+0x130] ;  /* 0x00013030ff007984 */ /* 0x000f220008000800 */
[----:B------:R-:W-:Y:S01]  /*5400*/  LOP3.LUT R64, R3, R64, RZ, 0xfc, !PT ;  /* 0x0000004003407212 */ /* 0x000fe200078efcff */
[----:B------:R-:W-:Y:S01]  /*5410*/  IMAD.U32 R67, RZ, RZ, UR4 ;  /* 0x00000004ff437e24 */ /* 0x000fe2000f8e00ff */
[----:B------:R-:W-:Y:S01]  /*5420*/  LOP3.LUT R72, R72, 0x60, RZ, 0xc0, !PT ;  /* 0x0000006048487812 */ /* 0x000fe200078ec0ff */
[----:B------:R-:W1:Y:S03]  /*5430*/  LDCU.64 UR52, c[0x0][0x348] ;  /* 0x00006900ff3477ac */ /* 0x000e660008000a00 */
[----:B------:R-:W1:Y:S01]  /*5440*/  LDC R27, c[0x0][0xb30] ;  /* 0x0002cc00ff1b7b82 */ /* 0x000e620000000800 */
[----:B------:R-:W1:Y:S01]  /*5450*/  LDCU.64 UR38, c[0x0][0x888] ;  /* 0x00011100ff2677ac */ /* 0x000e620008000a00 */
[----:B------:R-:W1:Y:S06]  /*5460*/  LDCU.64 UR44, c[0x0][0x890] ;  /* 0x00011200ff2c77ac */ /* 0x000e6c0008000a00 */
[----:B------:R-:W1:Y:S01]  /*5470*/  LDC.64 R56, c[0x0][0xb10] ;  /* 0x0002c400ff387b82 */ /* 0x000e620000000a00 */
[----:B------:R-:W-:Y:S01]  /*5480*/  UMOV UR49, URZ ;  /* 0x000000ff00317c82 */ /* 0x000fe20008000000 */
[----:B------:R-:W-:-:S06]  /*5490*/  UMOV UR51, URZ ;  /* 0x000000ff00337c82 */ /* 0x000fcc0008000000 */
[----:B------:R-:W1:Y:S08]  /*54a0*/  LDC.64 R24, c[0x0][0xb18] ;  /* 0x0002c600ff187b82 */ /* 0x000e700000000a00 */
[----:B------:R-:W1:Y:S08]  /*54b0*/  LDC.64 R22, c[0x0][0xb28] ;  /* 0x0002ca00ff167b82 */ /* 0x000e700000000a00 */
[----:B------:R-:W1:Y:S01]  /*54c0*/  LDC.64 R54, c[0x0][0x8b0] ;  /* 0x00022c00ff367b82 */ /* 0x000e620000000a00 */
[----:B----4-:R-:W-:Y:S01]  /*54d0*/  IMAD.IADD R33, R0, 0x1, R33 ;  /* 0x0000000100217824 */ /* 0x010fe200078e0221 */
[----:B------:R-:W-:-:S06]  /*54e0*/  P2R R0, PR, RZ, 0x1 ;  /* 0x00000001ff007803 */ /* 0x000fcc0000000000 */
[----:B------:R-:W4:Y:S08]  /*54f0*/  LDC.64 R52, c[0x0][0x8a8] ;  /* 0x00022a00ff347b82 */ /* 0x000f300000000a00 */
[----:B--23--:R-:W1:Y:S02]  /*5500*/  LDC R62, c[0x0][0x374] ;  /* 0x0000dd00ff3e7b82 */ /* 0x00ce640000000800 */
.L_x_143:
[C---:B------:R-:W-:Y:S02]  /*5510*/  LEA R0, R76.reuse, UR48, 0x3 ;  /* 0x000000304c007c11 */ /* 0x040fe4000f8e18ff */
[----:B------:R-:W-:Y:S02]  /*5520*/  SHF.L.U32 R3, R69, 0x1f, RZ ;  /* 0x0000001f45037819 */ /* 0x000fe400000006ff */
[----:B------:R-:W-:Y:S02]  /*5530*/  LEA R16, R76, UR48, 0x4 ;  /* 0x000000304c107c11 */ /* 0x000fe4000f8e20ff */
[----:B--2---:R-:W2:Y:S02]  /*5540*/  SYNCS.PHASECHK.TRANS64.TRYWAIT P0, [R0+URZ+0x80], R3 ;  /* 0x00008003000075a7 */ /* 0x004ea400080011ff */
[----:B--2---:R-:W-:Y:S05]  /*5550*/  @!P0 BRA `(.L_x_100) ;  /* 0x0000003c00288947 */ /* 0x004fea0003800000 */
.L_x_192:
[----:B------:R-:W3:Y:S01]  /*5560*/  LDC.64 R12, c[0x0][0xb10] ;  /* 0x0002c400ff0c7b82 */ /* 0x000ee20000000a00 */
[----:B------:R-:W4:Y:S01]  /*5570*/  LDS.128 R16, [R16+0x110] ;  /* 0x0001100010107984 */ /* 0x000f220000000c00 */
[----:B-1----:R-:W-:Y:S01]  /*5580*/  ISETP.NE.AND P1, PT, R27, 0x1, PT ;  /* 0x000000011b00780c */ /* 0x002fe20003f25270 */
[----:B--2---:R-:W-:Y:S01]  /*5590*/  VIADD R0, R0, 0x90 ;  /* 0x0000009000007836 */ /* 0x004fe20000000000 */
[----:B------:R-:W-:Y:S04]  /*55a0*/  ISETP.GE.AND P0, PT, R26, 0x1, PT ;  /* 0x000000011a00780c */ /* 0x000fe80003f06270 */
[----:B------:R-:W1:Y:S01]  /*55b0*/  LDC.64 R10, c[0x0][0xb18] ;  /* 0x0002c600ff0a7b82 */ /* 0x000e620000000a00 */
[----:B------:R-:W-:Y:S01]  /*55c0*/  PRMT R0, RZ, 0x654, R0 ;  /* 0x00000654ff007816 */ /* 0x000fe20000000000 */
[----:B------:R-:W-:Y:S01]  /*55d0*/  @!PT LDS RZ, [RZ] ;  /* 0x00000000fffff984 */ /* 0x000fe20000000800 */
[----:B------:R-:W-:Y:S01]  /*55e0*/  @!PT LDS RZ, [RZ] ;  /* 0x00000000fffff984 */ /* 0x000fe20000000800 */
[----:B------:R-:W-:Y:S01]  /*55f0*/  @!PT LDS RZ, [RZ] ;  /* 0x00000000fffff984 */ /* 0x000fe20000000800 */
[----:B------:R-:W-:Y:S01]  /*5600*/  @!PT LDS RZ, [RZ] ;  /* 0x00000000fffff984 */ /* 0x000fe20000000800 */
[----:B------:R2:W-:Y:S06]  /*5610*/  MEMBAR.ALL.CTA ;  /* 0x0000000000007992 */ /* 0x0005ec0000008000 */
[----:B--2---:R-:W2:Y:S01]  /*5620*/  FENCE.VIEW.ASYNC.S ;  /* 0x00000000000073c6 */ /* 0x004ea20000000000 */
[----:B------:R-:W1:Y:S08]  /*5630*/  @!P1 LDC R14, c[0x0][0xb20] ;  /* 0x0002c800ff0e9b82 */ /* 0x000e700000000800 */
[----:B------:R-:W1:Y:S01]  /*5640*/  @!P1 LDC R9, c[0x0][0xb0c] ;  /* 0x0002c300ff099b82 */ /* 0x000e620000000800 */
[----:B--2---:R2:W-:Y:S01]  /*5650*/  SYNCS.ARRIVE.TRANS64.RED.A1T0 RZ, [R0+URZ], RZ ;  /* 0x000000ff00ff79a7 */ /* 0x0045e200081004ff */
[----:B----4-:R-:W-:Y:S04]  /*5660*/  LOP3.LUT P4, RZ, R18, 0x1, RZ, 0xc0, !PT ;  /* 0x0000000112ff7812 */ /* 0x010fe8000788c0ff */
[----:B------:R-:W-:Y:S09]  /*5670*/  P2R R73, PR, RZ, 0x10 ;  /* 0x00000010ff497803 */ /* 0x000ff20000000000 */
[----:B------:R-:W-:Y:S02]  /*5680*/  @P4 MOV R31, R16 ;  /* 0x00000010001f4202 */ /* 0x000fe40000000f00 */
[----:B------:R-:W-:Y:S01]  /*5690*/  @P4 LOP3.LUT R29, R17, 0xffff, RZ, 0xc0, !PT ;  /* 0x0000ffff111d4812 */ /* 0x000fe200078ec0ff */
[----:B--23--:R-:W-:Y:S06]  /*56a0*/  @!P0 BRA `(.L_x_101) ;  /* 0x0000000000a48947 */ /* 0x00cfec0003800000 */
[----:B------:R-:W-:Y:S01]  /*56b0*/  IMAD.HI.U32 R36, R62, R25, RZ ;  /* 0x000000193e247227 */ /* 0x000fe200078e00ff */
[----:B------:R-:W-:Y:S02]  /*56c0*/  ISETP.NE.AND P0, PT, R24, 0x1, PT ;  /* 0x000000011800780c */ /* 0x000fe40003f05270 */
[----:B------:R-:W-:Y:S01]  /*56d0*/  ISETP.NE.AND P2, PT, R26, 0x1, PT ;  /* 0x000000011a00780c */ /* 0x000fe20003f45270 */
[-C--:B------:R-:W-:Y:S01]  /*56e0*/  IMAD.HI.U32 R34, R63, R56.reuse, RZ ;  /* 0x000000383f227227 */ /* 0x080fe200078e00ff */
[----:B------:R-:W-:Y:S02]  /*56f0*/  SHF.R.U32.HI R37, RZ, R61, R36 ;  /* 0x0000003dff257219 */ /* 0x000fe40000011624 */
[----:B------:R-:W-:Y:S01]  /*5700*/  ISETP.NE.AND P3, PT, R28, 0x1, PT ;  /* 0x000000011c00780c */ /* 0x000fe20003f65270 */
[----:B------:R-:W-:Y:S01]  /*5710*/  IMAD.HI.U32 R40, R29, R25, RZ ;  /* 0x000000191d287227 */ /* 0x000fe200078e00ff */
[----:B------:R-:W-:Y:S02]  /*5720*/  SHF.R.U32.HI R34, RZ, R57, R34 ;  /* 0x00000039ff227219 */ /* 0x000fe40000011622 */
[----:B------:R-:W-:Y:S01]  /*5730*/  SEL R3, R62, R37, !P0 ;  /* 0x000000253e037207 */ /* 0x000fe20004000000 */
[----:B------:R-:W-:Y:S01]  /*5740*/  IMAD.HI.U32 R38, R31, R56, RZ ;  /* 0x000000381f267227 */ /* 0x000fe200078e00ff */
[----:B------:R-:W-:Y:S03]  /*5750*/  SEL R7, R63, R34, !P3 ;  /* 0x000000223f077207 */ /* 0x000fe60005800000 */
[-C--:B------:R-:W-:Y:S01]  /*5760*/  IMAD.HI.U32 R34, R3, R22.reuse, RZ ;  /* 0x0000001603227227 */ /* 0x080fe200078e00ff */
[----:B------:R-:W-:Y:S03]  /*5770*/  SHF.R.U32.HI R38, RZ, R57, R38 ;  /* 0x00000039ff267219 */ /* 0x000fe60000011626 */
[----:B------:R-:W-:Y:S01]  /*5780*/  IMAD.HI.U32 R36, R7, R22, RZ ;  /* 0x0000001607247227 */ /* 0x000fe200078e00ff */
[----:B------:R-:W-:Y:S02]  /*5790*/  @P2 SHF.R.U32.HI R3, RZ, R23, R34 ;  /* 0x00000017ff032219 */ /* 0x000fe40000011622 */
[----:B------:R-:W-:Y:S02]  /*57a0*/  SHF.R.U32.HI R34, RZ, R61, R40 ;  /* 0x0000003dff227219 */ /* 0x000fe40000011628 */
[----:B------:R-:W-:Y:S01]  /*57b0*/  @P2 SHF.R.U32.HI R7, RZ, R23, R36 ;  /* 0x00000017ff072219 */ /* 0x000fe20000011624 */
[C---:B------:R-:W-:Y:S01]  /*57c0*/  IMAD R2, R26.reuse, R3, RZ ;  /* 0x000000031a027224 */ /* 0x040fe200078e02ff */
[----:B------:R-:W-:Y:S02]  /*57d0*/  SEL R5, R29, R34, !P0 ;  /* 0x000000221d057207 */ /* 0x000fe40004000000 */
[----:B------:R-:W-:Y:S01]  /*57e0*/  SEL R3, R31, R38, !P3 ;  /* 0x000000261f037207 */ /* 0x000fe20005800000 */
[----:B------:R-:W-:Y:S01]  /*57f0*/  IMAD R4, R26, R7, RZ ;  /* 0x000000071a047224 */ /* 0x000fe200078e02ff */
[C---:B------:R-:W-:Y:S01]  /*5800*/  ISETP.GE.AND P0, PT, R5.reuse, R2, PT ;  /* 0x000000020500720c */ /* 0x040fe20003f06270 */
[----:B------:R-:W-:Y:S03]  /*5810*/  IMAD.HI.U32 R6, R5, R22, RZ ;  /* 0x0000001605067227 */ /* 0x000fe600078e00ff */
[----:B------:R-:W-:Y:S01]  /*5820*/  ISETP.GE.OR P0, PT, R3, R4, P0 ;  /* 0x000000040300720c */ /* 0x000fe20000706670 */
[----:B------:R-:W-:Y:S01]  /*5830*/  IMAD.MOV R4, RZ, RZ, -R3 ;  /* 0x000000ffff047224 */ /* 0x000fe200078e0a03 */
[-C--:B------:R-:W-:Y:S03]  /*5840*/  SHF.R.U32.HI R6, RZ, R23.reuse, R6 ;  /* 0x00000017ff067219 */ /* 0x080fe60000011606 */
[----:B------:R-:W-:Y:S01]  /*5850*/  IMAD R31, R28, R4, R31 ;  /* 0x000000041c1f7224 */ /* 0x000fe200078e021f */
[----:B------:R-:W-:Y:S05]  /*5860*/  SEL R15, R5, R6, !P2 ;  /* 0x00000006050f7207 */ /* 0x000fea0005000000 */
[----:B------:R-:W-:Y:S02]  /*5870*/  IMAD.MOV R6, RZ, RZ, -R15 ;  /* 0x000000ffff067224 */ /* 0x000fe400078e0a0f */
[C---:B------:R-:W-:Y:S04]  /*5880*/  @!P0 IMAD.HI.U32 R2, R3.reuse, R22, RZ ;  /* 0x0000001603028227 */ /* 0x040fe800078e00ff */
[----:B------:R-:W-:Y:S01]  /*5890*/  IMAD R6, R26, R6, R5 ;  /* 0x000000061a067224 */ /* 0x000fe200078e0205 */
[----:B------:R-:W-:Y:S04]  /*58a0*/  @!P0 SHF.R.U32.HI R2, RZ, R23, R2 ;  /* 0x00000017ff028219 */ /* 0x000fe80000011602 */
[----:B------:R-:W-:Y:S02]  /*58b0*/  @!P0 SEL R0, R3, R2, !P2 ;  /* 0x0000000203008207 */ /* 0x000fe40005000000 */
[----:B------:R-:W-:Y:S02]  /*58c0*/  IADD3 R2, PT, PT, -R5, RZ, RZ ;  /* 0x000000ff05027210 */ /* 0x000fe40007ffe1ff */
[----:B------:R-:W-:Y:S01]  /*58d0*/  @!P0 IADD3 R8, PT, PT, R15, -R0, RZ ;  /* 0x800000000f088210 */ /* 0x000fe20007ffe0ff */
[----:B------:R-:W-:Y:S02]  /*58e0*/  @!P0 IMAD R0, R7, R6, R0 ;  /* 0x0000000607008224 */ /* 0x000fe400078e0200 */
[----:B------:R-:W-:Y:S02]  /*58f0*/  IMAD R29, R24, R2, R29 ;  /* 0x00000002181d7224 */ /* 0x000fe400078e021d */
[----:B------:R-:W-:Y:S02]  /*5900*/  @!P0 IMAD R5, R8, R26, R3 ;  /* 0x0000001a08058224 */ /* 0x000fe400078e0203 */
[----:B------:R-:W-:Y:S04]  /*5910*/  @!P0 IMAD.MOV.U32 R3, RZ, RZ, R0 ;  /* 0x000000ffff038224 */ /* 0x000fe800078e0000 */
[----:B------:R-:W-:Y:S02]  /*5920*/  IMAD R31, R3, R28, R31 ;  /* 0x0000001c031f7224 */ /* 0x000fe400078e021f */
[----:B------:R-:W-:Y:S07]  /*5930*/  IMAD R29, R5, R24, R29 ;  /* 0x00000018051d7224 */ /* 0x000fee00078e021d */
.L_x_101:
[----:B-1----:R-:W-:Y:S01]  /*5940*/  @!P1 ISETP.NE.AND P0, PT, R10, 0x1, PT ;  /* 0x000000010a00980c */ /* 0x002fe20003f05270 */
[----:B------:R-:W-:Y:S01]  /*5950*/  @!P1 IMAD.HI.U32 R3, R29, R11, RZ ;  /* 0x0000000b1d039227 */ /* 0x000fe200078e00ff */
[----:B------:R-:W-:Y:S01]  /*5960*/  R2UR UR42, R21 ;  /* 0x00000000152a72ca */ /* 0x000fe200000e0000 */
[----:B------:R-:W-:Y:S01]  /*5970*/  BSSY.RECONVERGENT B6, `(.L_x_102) ;  /* 0x0000031000067945 */ /* 0x000fe20003800200 */
[----:B------:R-:W-:Y:S01]  /*5980*/  R2UR UR41, R20 ;  /* 0x00000000142972ca */ /* 0x000fe200000e0000 */
[----:B------:R-:W-:Y:S01]  /*5990*/  @!P1 IMAD.HI.U32 R0, R31, R12, RZ ;  /* 0x0000000c1f009227 */ /* 0x000fe200078e00ff */
[----:B------:R-:W-:Y:S02]  /*59a0*/  @!P1 SHF.R.U32.HI R2, RZ, R14, R3 ;  /* 0x0000000eff029219 */ /* 0x000fe40000011603 */
[----:B------:R-:W-:Y:S01]  /*59b0*/  @!P1 ISETP.NE.AND P2, PT, R9, 0x1, PT ;  /* 0x000000010900980c */ /* 0x000fe20003f45270 */
[----:B------:R-:W-:Y:S01]  /*59c0*/  VIADD R76, R76, 0x1 ;  /* 0x000000014c4c7836 */ /* 0x000fe20000000000 */
[----:B------:R-:W-:Y:S02]  /*59d0*/  @!P1 SEL R2, R29, R2, !P0 ;  /* 0x000000021d029207 */ /* 0x000fe40004000000 */
[----:B------:R-:W-:Y:S02]  /*59e0*/  @!P1 SHF.R.U32.HI R0, RZ, R13, R0 ;  /* 0x0000000dff009219 */ /* 0x000fe40000011600 */
[----:B------:R-:W-:Y:S01]  /*59f0*/  LOP3.LUT P0, RZ, R67, 0x90, RZ, 0xc0, !PT ;  /* 0x0000009043ff7812 */ /* 0x000fe2000780c0ff */
[----:B------:R-:W-:Y:S01]  /*5a00*/  USHF.L.U32 UR42, UR42, 0x6, URZ ;  /* 0x000000062a2a7899 */ /* 0x000fe200080006ff */
[----:B------:R-:W-:Y:S01]  /*5a10*/  @!P1 SEL R3, R31, R0, !P2 ;  /* 0x000000001f039207 */ /* 0x000fe20005000000 */
[----:B------:R-:W-:Y:S01]  /*5a20*/  USHF.L.U32 UR41, UR41, 0x7, URZ ;  /* 0x0000000729297899 */ /* 0x000fe200080006ff */
[----:B------:R-:W-:Y:S03]  /*5a30*/  @P4 SHF.R.U32.HI R68, RZ, 0x10, R17 ;  /* 0x00000010ff444819 */ /* 0x000fe60000011611 */
[----:B------:R-:W-:Y:S02]  /*5a40*/  @!P1 IMAD.IADD R0, R2, 0x1, -R3 ;  /* 0x0000000102009824 */ /* 0x000fe400078e0a03 */
[----:B------:R-:W-:Y:S02]  /*5a50*/  @!P1 IMAD.IADD R2, R3, 0x1, -R2 ;  /* 0x0000000103029824 */ /* 0x000fe400078e0a02 */
[----:B------:R-:W-:Y:S02]  /*5a60*/  @!P1 IMAD R31, R0, R9, R31 ;  /* 0x00000009001f9224 */ /* 0x000fe400078e021f */
[----:B------:R-:W-:Y:S01]  /*5a70*/  @!P1 IMAD R29, R2, R10, R29 ;  /* 0x0000000a021d9224 */ /* 0x000fe200078e021d */
[----:B------:R-:W-:Y:S06]  /*5a80*/  @!P0 BRA `(.L_x_103) ;  /* 0x00000000007c8947 */ /* 0x000fec0003800000 */
[----:B------:R-:W1:Y:S01]  /*5a90*/  LDCU.64 UR8, c[0x4][0x80] ;  /* 0x01001000ff0877ac */ /* 0x000e620008000a00 */
[----:B------:R-:W-:Y:S01]  /*5aa0*/  MOV R2, 0x0 ;  /* 0x0000000000027802 */ /* 0x000fe20000000f00 */
[----:B------:R-:W-:Y:S02]  /*5ab0*/  HFMA2 R12, -RZ, RZ, 0, 5.9604644775390625e-08 ;  /* 0x00000001ff0c7431 */ /* 0x000fe400000001ff */
[----:B------:R-:W-:Y:S01]  /*5ac0*/  IMAD.MOV.U32 R8, RZ, RZ, 0x70 ;  /* 0x00000070ff087424 */ /* 0x000fe200078e00ff */
[----:B------:R2:W3:Y:S01]  /*5ad0*/  LDC.64 R14, c[0x4][R2] ;  /* 0x01000000020e7b82 */ /* 0x0004e20000000a00 */
[----:B------:R-:W4:Y:S01]  /*5ae0*/  LDCU.64 UR6, c[0x4][0x88] ;  /* 0x01001100ff0677ac */ /* 0x000f220008000a00 */
[----:B------:R-:W-:Y:S01]  /*5af0*/  IMAD.MOV.U32 R13, RZ, RZ, RZ ;  /* 0x000000ffff0d7224 */ /* 0x000fe200078e00ff */
[----:B------:R-:W2:Y:S01]  /*5b00*/  LDCU.64 UR4, c[0x4][0x8] ;  /* 0x01000100ff0477ac */ /* 0x000ea20008000a00 */
[----:B-1----:R-:W-:Y:S01]  /*5b10*/  MOV R5, UR9 ;  /* 0x0000000900057c02 */ /* 0x002fe20008000f00 */
[----:B------:R-:W-:Y:S01]  /*5b20*/  IMAD.U32 R4, RZ, RZ, UR8 ;  /* 0x00000008ff047e24 */ /* 0x000fe2000f8e00ff */
[----:B----4-:R-:W-:Y:S01]  /*5b30*/  MOV R7, UR7 ;  /* 0x0000000700077c02 */ /* 0x010fe20008000f00 */
[----:B------:R-:W-:Y:S01]  /*5b40*/  IMAD.U32 R6, RZ, RZ, UR6 ;  /* 0x00000006ff067e24 */ /* 0x000fe2000f8e00ff */
[----:B--2---:R-:W-:Y:S01]  /*5b50*/  MOV R11, UR5 ;  /* 0x00000005000b7c02 */ /* 0x004fe20008000f00 */
[----:B------:R-:W-:Y:S02]  /*5b60*/  IMAD.U32 R10, RZ, RZ, UR4 ;  /* 0x00000004ff0a7e24 */ /* 0x000fe4000f8e00ff */
[----:B------:R-:W-:Y:S07]  /*5b70*/  LEPC R20, `(.L_x_104) ;  /* 0x000000001014794e */ /* 0x000fee0000000000 */
[----:B---3-5:R-:W-:Y:S05]  /*5b80*/  CALL.ABS.NOINC R14 ;  /* 0x000000000e007343 */ /* 0x028fea0003c00000 */
.L_x_104:
[----:B------:R-:W1:Y:S01]  /*5b90*/  LDCU.64 UR8, c[0x4][0x80] ;  /* 0x01001000ff0877ac */ /* 0x000e620008000a00 */
[----:B------:R-:W2:Y:S01]  /*5ba0*/  LDC.64 R2, c[0x4][R2] ;  /* 0x0100000002027b82 */ /* 0x000ea20000000a00 */
[----:B------:R-:W-:Y:S02]  /*5bb0*/  HFMA2 R12, -RZ, RZ, 0, 5.9604644775390625e-08 ;  /* 0x00000001ff0c7431 */ /* 0x000fe400000001ff */
[----:B------:R-:W-:Y:S02]  /*5bc0*/  IMAD.MOV.U32 R8, RZ, RZ, 0x70 ;  /* 0x00000070ff087424 */ /* 0x000fe400078e00ff */
[----:B------:R-:W-:Y:S01]  /*5bd0*/  IMAD.MOV.U32 R13, RZ, RZ, RZ ;  /* 0x000000ffff0d7224 */ /* 0x000fe200078e00ff */
[----:B------:R-:W3:Y:S01]  /*5be0*/  LDCU.64 UR6, c[0x4][0x88] ;  /* 0x01001100ff0677ac */ /* 0x000ee20008000a00 */
[----:B------:R-:W4:Y:S01]  /*5bf0*/  LDCU.64 UR4, c[0x4][0x8] ;  /* 0x01000100ff0477ac */ /* 0x000f220008000a00 */
[----:B-1----:R-:W-:Y:S02]  /*5c00*/  MOV R4, UR8 ;  /* 0x0000000800047c02 */ /* 0x002fe40008000f00 */
[----:B------:R-:W-:Y:S02]  /*5c10*/  MOV R5, UR9 ;  /* 0x0000000900057c02 */ /* 0x000fe40008000f00 */
[----:B---3--:R-:W-:Y:S01]  /*5c20*/  MOV R7, UR7 ;  /* 0x0000000700077c02 */ /* 0x008fe20008000f00 */
[----:B------:R-:W-:Y:S01]  /*5c30*/  IMAD.U32 R6, RZ, RZ, UR6 ;  /* 0x00000006ff067e24 */ /* 0x000fe2000f8e00ff */
[----:B----4-:R-:W-:Y:S01]  /*5c40*/  MOV R11, UR5 ;  /* 0x00000005000b7c02 */ /* 0x010fe20008000f00 */
[----:B------:R-:W-:Y:S02]  /*5c50*/  IMAD.U32 R10, RZ, RZ, UR4 ;  /* 0x00000004ff0a7e24 */ /* 0x000fe4000f8e00ff */
[----:B------:R-:W-:Y:S07]  /*5c60*/  LEPC R20, `(.L_x_103) ;  /* 0x000000001014794e */ /* 0x000fee0000000000 */
[----:B--2---:R-:W-:Y:S05]  /*5c70*/  CALL.ABS.NOINC R2 ;  /* 0x0000000002007343 */ /* 0x004fea0003c00000 */
.L_x_103:
[----:B------:R-:W-:Y:S05]  /*5c80*/  BSYNC.RECONVERGENT B6 ;  /* 0x0000000000067941 */ /* 0x000fea0003800200 */
.L_x_102:
[----:B------:R-:W-:Y:S01]  /*5c90*/  ISETP.NE.U32.AND P4, PT, R54, RZ, PT ;  /* 0x000000ff3600720c */ /* 0x000fe20003f85070 */
[----:B------:R-:W-:Y:S01]  /*5ca0*/  UISETP.NE.AND UP2, UPT, UR50, URZ, UPT ;  /* 0x000000ff3200728c */ /* 0x000fe2000bf45270 */
[----:B------:R-:W-:Y:S01]  /*5cb0*/  ISETP.NE.U32.AND P2, PT, RZ, UR38, PT ;  /* 0x00000026ff007c0c */ /* 0x000fe2000bf45070 */
[----:B------:R-:W-:Y:S01]  /*5cc0*/  UISETP.NE.U32.AND UP1, UPT, UR44, URZ, UPT ;  /* 0x000000ff2c00728c */ /* 0x000fe2000bf25070 */
[----:B------:R-:W-:Y:S01]  /*5cd0*/  ISETP.NE.AND.EX P4, PT, R55, RZ, PT, P4 ;  /* 0x000000ff3700720c */ /* 0x000fe20003f85340 */
[----:B------:R-:W-:Y:S01]  /*5ce0*/  UPLOP3.LUT UP0, UPT, UPT, UPT, UPT, 0x40, 0x4 ;  /* 0x000000000004789c */ /* 0x000fe20003f0e870 */
[----:B------:R-:W-:Y:S01]  /*5cf0*/  ISETP.NE.AND.EX P2, PT, RZ, UR39, PT, P2 ;  /* 0x00000027ff007c0c */ /* 0x000fe2000bf45320 */
[----:B------:R-:W-:Y:S01]  /*5d00*/  UISETP.NE.AND.EX UP1, UPT, UR45, URZ, UPT, UP1 ;  /* 0x000000ff2d00728c */ /* 0x000fe2000bf25310 */
[----:B------:R-:W-:Y:S04]  /*5d10*/  PLOP3.LUT P1, PT, PT, PT, UP2, 0x80, 0x8 ;  /* 0x000000000008781c */ /* 0x000fe80003f2f028 */
[----:B------:R-:W-:Y:S06]  /*5d20*/  @UP2 UPLOP3.LUT UP0, UPT, UPT, UPT, UP1, 0x80, 0x8 ;  /* 0x000000000008289c */ /* 0x000fec0003f0f010 */
[----:B------:R-:W-:Y:S01]  /*5d30*/  PLOP3.LUT P0, PT, PT, PT, UP0, 0x80, 0x8 ;  /* 0x000000000008781c */ /* 0x000fe20003f0f008 */
[----:B------:R-:W-:Y:S01]  /*5d40*/  @!UPT UIADD3 URZ, UPT, UPT, URZ, URZ, URZ ;  /* 0x000000fffffff290 */ /* 0x000fe2000fffe0ff */
[----:B------:R-:W-:Y:S11]  /*5d50*/  BRA.U !UP1, `(.L_x_105) ;  /* 0x0000000109387547 */ /* 0x000ff6000b800000 */
[----:B------:R-:W-:Y:S01]  /*5d60*/  UISETP.NE.U32.AND UP0, UPT, UR38, URZ, UPT ;  /* 0x000000ff2600728c */ /* 0x000fe2000bf05070 */
[----:B------:R-:W-:Y:S02]  /*5d70*/  HFMA2 R0, -RZ, RZ, 0, 5.9604644775390625e-08 ;  /* 0x00000001ff007431 */ /* 0x000fe400000001ff */
[----:B------:R-:W-:Y:S01]  /*5d80*/  IMAD.MOV.U32 R59, RZ, RZ, 0x1 ;  /* 0x00000001ff3b7424 */ /* 0x000fe200078e00ff */
[----:B------:R-:W-:Y:S06]  /*5d90*/  UISETP.NE.AND.EX UP0, UPT, UR39, URZ, UPT, UP0 ;  /* 0x000000ff2700728c */ /* 0x000fec000bf05300 */
[----:B------:R-:W-:Y:S05]  /*5da0*/  PLOP3.LUT P3, PT, PT, PT, UP0, 0x80, 0x8 ;  /* 0x000000000008781c */ /* 0x000fea0003f6f008 */
[----:B------:R-:W1:Y:S01]  /*5db0*/  @UP0 LDCU.64 UR6, c[0x0][0x888] ;  /* 0x00011100ff0607ac */ /* 0x000e620008000a00 */
[----:B------:R-:W-:Y:S07]  /*5dc0*/  @UP0 UIMAD UR4, UR36, UR44, URZ ;  /* 0x0000002c240402a4 */ /* 0x000fee000f8e02ff */
[----:B------:R-:W-:Y:S01]  /*5dd0*/  @!P3 PRMT R59, R0, 0x7610, R59 ;  /* 0x00007610003bb816 */ /* 0x000fe2000000003b */
[----:B-1----:R-:W-:Y:S03]  /*5de0*/  @UP0 UIMAD.WIDE UR6, UR4, 0x4, UR6 ;  /* 0x00000004040608a5 */ /* 0x002fe6000f8e0206 */
[----:B------:R-:W1:Y:S03]  /*5df0*/  @!UP0 LDCU UR4, c[0x0][0x880] ;  /* 0x00011000ff0487ac */ /* 0x000e660008000800 */
[----:B------:R-:W-:Y:S01]  /*5e00*/  IMAD.U32 R2, RZ, RZ, UR6 ;  /* 0x00000006ff027e24 */ /* 0x000fe2000f8e00ff */
[----:B------:R-:W-:Y:S05]  /*5e10*/  MOV R3, UR7 ;  /* 0x0000000700037c02 */ /* 0x000fea0008000f00 */
[----:B-----5:R2:W5:Y:S02]  /*5e20*/  @P3 LDG.E R35, desc[UR46][R2.64] ;  /* 0x0000002e02233981 */ /* 0x020564000c1e1900 */
[----:B-12---:R-:W-:Y:S02]  /*5e30*/  @!P3 IMAD.U32 R35, RZ, RZ, UR4 ;  /* 0x00000004ff23be24 */ /* 0x006fe4000f8e00ff */
.L_x_105:
[----:B------:R-:W-:Y:S05]  /*5e40*/  @!P4 BRA `(.L_x_106) ;  /* 0x000000000020c947 */ /* 0x000fea0003800000 */
[----:B------:R-:W-:Y:S04]  /*5e50*/  ISETP.NE.U32.AND P3, PT, R52, RZ, PT ;  /* 0x000000ff3400720c */ /* 0x000fe80003f65070 */
[----:B------:R-:W-:Y:S11]  /*5e60*/  ISETP.NE.AND.EX P3, PT, R53, RZ, PT, P3 ;  /* 0x000000ff3500720c */ /* 0x000ff60003f65330 */
[----:B------:R-:W-:Y:S02]  /*5e70*/  @!UPT UIADD3 URZ, UPT, UPT, URZ, URZ, URZ ;  /* 0x000000fffffff290 */ /* 0x000fe4000fffe0ff */
[----:B------:R-:W1:Y:S01]  /*5e80*/  @P3 LDC.64 R2, c[0x0][0x8a8] ;  /* 0x00022a00ff023b82 */ /* 0x000e620000000a00 */
[----:B------:R-:W-:Y:S04]  /*5e90*/  @P3 IMAD R0, R54, UR36, RZ ;  /* 0x0000002436003c24 */ /* 0x000fe8000f8e02ff */
[----:B-1----:R-:W-:Y:S05]  /*5ea0*/  @P3 IMAD.WIDE R2, R0, 0x4, R2 ;  /* 0x0000000400023825 */ /* 0x002fea00078e0202 */
[----:B-----5:R1:W5:Y:S02]  /*5eb0*/  @P3 LDG.E R32, desc[UR46][R2.64] ;  /* 0x0000002e02203981 */ /* 0x020364000c1e1900 */
[----:B-1----:R-:W2:Y:S02]  /*5ec0*/  @!P3 LDC R32, c[0x0][0x8a0] ;  /* 0x00022800ff20bb82 */ /* 0x002ea40000000800 */
.L_x_106:
[----:B-----5:R-:W-:Y:S01]  /*5ed0*/  FSETP.NEU.AND P3, PT, R35, RZ, PT ;  /* 0x000000ff2300720b */ /* 0x020fe20003f6d000 */
[----:B------:R-:W-:Y:S01]  /*5ee0*/  IMAD.SHL.U32 R77, R64, 0x2, RZ ;  /* 0x00000002404d7824 */ /* 0x000fe200078e00ff */
[----:B------:R-:W-:Y:S01]  /*5ef0*/  SEL R5, RZ, 0xffffffff, P2 ;  /* 0xffffffffff057807 */ /* 0x000fe20001000000 */
[----:B------:R-:W-:Y:S01]  /*5f00*/  BSSY B1, `(.L_x_107) ;  /* 0x0000034000017945 */ /* 0x000fe20003800000 */
[----:B------:R-:W-:Y:S01]  /*5f10*/  @P1 LOP3.LUT P2, RZ, R59, 0xff, RZ, 0xc0, !PT ;  /* 0x000000ff3bff1812 */ /* 0x000fe2000784c0ff */
[----:B------:R-:W-:Y:S01]  /*5f20*/  IMAD.MOV.U32 R39, RZ, RZ, 0x1 ;  /* 0x00000001ff277424 */ /* 0x000fe200078e00ff */
[----:B------:R-:W-:Y:S01]  /*5f30*/  @P1 SEL R0, RZ, 0xffffffff, P3 ;  /* 0xffffffffff001807 */ /* 0x000fe20001800000 */
[C---:B------:R-:W-:Y:S01]  /*5f40*/  IMAD R34, R30.reuse, 0x40, R33 ;  /* 0x000000401e227824 */ /* 0x040fe200078e0221 */
[----:B------:R-:W-:Y:S01]  /*5f50*/  LOP3.LUT R71, R71, 0x1, RZ, 0x3c, !PT ;  /* 0x0000000147477812 */ /* 0x000fe200078e3cff */
[----:B------:R-:W-:Y:S01]  /*5f60*/  IMAD.MOV.U32 R38, RZ, RZ, RZ ;  /* 0x000000ffff267224 */ /* 0x000fe200078e00ff */
[----:B------:R-:W-:Y:S02]  /*5f70*/  @P0 SEL R0, R5, R0, !P2 ;  /* 0x0000000005000207 */ /* 0x000fe40005000000 */
[----:B------:R-:W-:Y:S02]  /*5f80*/  CS2R R50, SRZ ;  /* 0x0000000000327805 */ /* 0x000fe4000001ff00 */
[----:B------:R-:W-:Y:S02]  /*5f90*/  LEA R74, R30, UR48, 0x3 ;  /* 0x000000301e4a7c11 */ /* 0x000fe4000f8e18ff */
[----:B------:R-:W-:Y:S02]  /*5fa0*/  CS2R R48, SRZ ;  /* 0x0000000000307805 */ /* 0x000fe4000001ff00 */
[----:B------:R-:W-:Y:S02]  /*5fb0*/  @P1 LOP3.LUT R0, R0, 0x1, RZ, 0xc0, !PT ;  /* 0x0000000100001812 */ /* 0x000fe400078ec0ff */
[----:B------:R-:W-:Y:S02]  /*5fc0*/  CS2R R42, SRZ ;  /* 0x00000000002a7805 */ /* 0x000fe4000001ff00 */
[----:B------:R-:W-:Y:S02]  /*5fd0*/  SHF.L.U32 R3, R70, 0x1f, RZ ;  /* 0x0000001f46037819 */ /* 0x000fe400000006ff */
[----:B------:R-:W-:Y:S02]  /*5fe0*/  CS2R R40, SRZ ;  /* 0x0000000000287805 */ /* 0x000fe4000001ff00 */
[----:B------:R-:W-:Y:S01]  /*5ff0*/  ISETP.NE.U32.OR P5, PT, R0, 0x1, !P1 ;  /* 0x000000010000780c */ /* 0x000fe20004fa5470 */
[----:B------:R-:W-:Y:S01]  /*6000*/  VIADD R82, R77, UR48 ;  /* 0x000000304d527c36 */ /* 0x000fe20008000000 */
[----:B------:R-:W-:Y:S02]  /*6010*/  PLOP3.LUT P2, PT, PT, PT, UP1, 0x80, 0x8 ;  /* 0x000000000008781c */ /* 0x000fe40003f4f018 */
[----:B------:R-:W-:Y:S02]  /*6020*/  SEL R0, RZ, 0xffffffff, P3 ;  /* 0xffffffffff007807 */ /* 0x000fe40001800000 */
[----:B------:R-:W-:Y:S02]  /*6030*/  LOP3.LUT P3, R75, R59, 0xff, RZ, 0xc0, !PT ;  /* 0x000000ff3b4b7812 */ /* 0x000fe4000786c0ff */
[----:B------:R-:W-:Y:S05]  /*6040*/  P2R R78, PR, RZ, 0x20 ;  /* 0x00000020ff4e7803 */ /* 0x000fea0000000000 */
[----:B------:R-:W-:Y:S02]  /*6050*/  @P5 SHF.L.U32 R2, R71, 0x1f, RZ ;  /* 0x0000001f47025819 */ /* 0x000fe400000006ff */
[----:B------:R-:W-:Y:S02]  /*6060*/  @P2 SEL R0, R5, R0, !P3 ;  /* 0x0000000005002207 */ /* 0x000fe40005800000 */
[----:B------:R-:W1:Y:S02]  /*6070*/  @P5 SYNCS.PHASECHK.TRANS64.TRYWAIT P1, [UR48+0x30], R2 ;  /* 0x00003002ff0055a7 */ /* 0x000e640008021130 */
[----:B------:R-:W-:Y:S04]  /*6080*/  LOP3.LUT R0, R0, 0x1, RZ, 0xc0, !PT ;  /* 0x0000000100007812 */ /* 0x000fe800078ec0ff */
[----:B------:R-:W-:Y:S04]  /*6090*/  ISETP.NE.U32.AND P4, PT, R0, 0x1, PT ;  /* 0x000000010000780c */ /* 0x000fe80003f85070 */
[----:B------:R-:W-:Y:S01]  /*60a0*/  P2R R80, PR, RZ, 0x10 ;  /* 0x00000010ff507803 */ /* 0x000fe20000000000 */
[----:B------:R3:W4:Y:S01]  /*60b0*/  SYNCS.PHASECHK.TRANS64.TRYWAIT P0, [R74+URZ+0xa0], R3 ;  /* 0x0000a0034a0075a7 */ /* 0x00072200080011ff */
[----:B-1----:R-:W-:Y:S01]  /*60c0*/  @P5 SEL R39, RZ, 0x1, !P1 ;  /* 0x00000001ff275807 */ /* 0x002fe20004800000 */
[----:B---3--:R-:W-:Y:S06]  /*60d0*/  @!P5 BRA `(.L_x_108) ;  /* 0x000000000058d947 */ /* 0x008fec0003800000 */
[C---:B------:R-:W-:Y:S01]  /*60e0*/  VIADD R0, R82.reuse, 0x200 ;  /* 0x0000020052007836 */ /* 0x040fe20000000000 */
[----:B------:R-:W-:Y:S01]  /*60f0*/  LOP3.LUT P5, RZ, R65, 0x40, RZ, 0xc0, !PT ;  /* 0x0000004041ff7812 */ /* 0x000fe200078ac0ff */
[----:B------:R-:W-:Y:S01]  /*6100*/  BSSY B0, `(.L_x_109) ;  /* 0x000000e000007945 */ /* 0x000fe20003800000 */
[----:B------:R-:W-:Y:S01]  /*6110*/  ISETP.NE.AND P2, PT, R39, RZ, PT ;  /* 0x000000ff2700720c */ /* 0x000fe20003f45270 */
[----:B------:R-:W-:Y:S01]  /*6120*/  @P4 VIADD R2, R82, 0x210 ;  /* 0x0000021052024836 */ /* 0x000fe20000000000 */
[----:B------:R-:W-:Y:S01]  /*6130*/  PLOP3.LUT P1, PT, PT, PT, PT, 0x8, 0x80 ;  /* 0x000000000080781c */ /* 0x000fe20003f2e170 */
[----:B------:R-:W-:Y:S01]  /*6140*/  IMAD.MOV.U32 R51, RZ, RZ, RZ ;  /* 0x000000ffff337224 */ /* 0x000fe200078e00ff */
[----:B------:R-:W-:Y:S02]  /*6150*/  @P4 PLOP3.LUT P1, PT, P5, PT, PT, 0x80, 0x8 ;  /* 0x000000000008481c */ /* 0x000fe40002f2f070 */
[----:B------:R-:W-:Y:S02]  /*6160*/  CS2R R48, SRZ ;  /* 0x0000000000307805 */ /* 0x000fe4000001ff00 */
[----:B------:R-:W-:Y:S02]  /*6170*/  CS2R R42, SRZ ;  /* 0x00000000002a7805 */ /* 0x000fe4000001ff00 */
[----:B------:R-:W-:Y:S07]  /*6180*/  CS2R R40, SRZ ;  /* 0x0000000000287805 */ /* 0x000fee000001ff00 */
[----:B------:R-:W-:Y:S01]  /*6190*/  @P1 VIADD R2, R0, 0xfffffff0 ;  /* 0xfffffff000021836 */ /* 0x000fe20000000000 */
[----:B------:R-:W-:Y:S06]  /*61a0*/  @P2 BRA `(.L_x_110) ;  /* 0x00000000000c2947 */ /* 0x000fec0003800000 */
[----:B------:R-:W-:Y:S04]  /*61b0*/  SHF.L.U32 R5, R71, 0x1f, RZ ;  /* 0x0000001f47057819 */ /* 0x000fe800000006ff */
[----:B------:R-:W1:Y:S02]  /*61c0*/  SYNCS.PHASECHK.TRANS64.TRYWAIT P1, [UR48+0x30], R5 ;  /* 0x00003005ff0075a7 */ /* 0x000e640008021130 */
[----:B-1----:R-:W-:Y:S05]  /*61d0*/  @!P1 BRA `(.L_x_111) ;  /* 0x00000030001c9947 */ /* 0x002fea0003800000 */
.L_x_110:
[----:B------:R-:W-:Y:S05]  /*61e0*/  BSYNC B0 ;  /* 0x0000000000007941 */ /* 0x000fea0003800000 */
.L_x_109:
[----:B------:R-:W-:Y:S01]  /*61f0*/  ISETP.NE.AND P1, PT, R80, RZ, PT ;  /* 0x000000ff5000720c */ /* 0x000fe20003f25270 */
[----:B------:R-:W-:Y:S11]  /*6200*/  HFMA2 R38, -RZ, RZ, 0, 5.9604644775390625e-08 ;  /* 0x00000001ff267431 */ /* 0x000ff600000001ff */
[----:B------:R-:W-:Y:S01]  /*6210*/  @!UPT UIADD3 URZ, UPT, UPT, URZ, URZ, URZ ;  /* 0x000000fffffff290 */ /* 0x000fe2000fffe0ff */
[----:B------:R3:W1:Y:S04]  /*6220*/  @P1 LDS.128 R48, [R2] ;  /* 0x0000000002301984 */ /* 0x0006680000000c00 */
[----:B------:R3:W1:Y:S02]  /*6230*/  @P1 LDS.128 R40, [R77+UR48+0x200] ;  /* 0x000200304d281984 */ /* 0x0006640008000c00 */
.L_x_108:
[----:B------:R-:W-:Y:S05]  /*6240*/  BSYNC B1 ;  /* 0x0000000000017941 */ /* 0x000fea0003800000 */
.L_x_107:
[----:B-1----:R-:W-:Y:S04]  /*6250*/  SHF.R.U32.HI R5, RZ, 0x15, R34 ;  /* 0x00000015ff057819 */ /* 0x002fe80000011622 */
[----:B------:R-:W-:Y:S01]  /*6260*/  LOP3.LUT P1, RZ, R5, 0x3, R66, 0x48, !PT ;  /* 0x0000000305ff7812 */ /* 0x000fe20007824842 */
[----:B------:R-:W-:Y:S01]  /*6270*/  @!UPT UIADD3 URZ, UPT, UPT, URZ, URZ, URZ ;  /* 0x000000fffffff290 */ /* 0x000fe2000fffe0ff */
[----:B----4-:R-:W-:Y:S11]  /*6280*/  @P0 BRA `(.L_x_112) ;  /* 0x0000000000080947 */ /* 0x010ff60003800000 */
[----:B------:R-:W1:Y:S02]  /*6290*/  SYNCS.PHASECHK.TRANS64.TRYWAIT P0, [R74+URZ+0xa0], R3 ;  /* 0x0000a0034a0075a7 */ /* 0x000e6400080011ff */
[----:B-1----:R-:W-:Y:S05]  /*62a0*/  @!P0 BRA `(.L_x_113) ;  /* 0x0000003000008947 */ /* 0x002fea0003800000 */
.L_x_112:
[----:B------:R-:W-:Y:S05]  /*62b0*/  @!P1 BRA `(.L_x_114) ;  /* 0x0000000000409947 */ /* 0x000fea0003800000 */
[----:B------:R-:W4:Y:S01]  /*62c0*/  LDCU.64 UR8, c[0x4][0x70] ;  /* 0x01000e00ff0877ac */ /* 0x000f220008000a00 */
[----:B-1----:R-:W-:Y:S01]  /*62d0*/  MOV R3, 0x0 ;  /* 0x0000000000037802 */ /* 0x002fe20000000f00 */
[----:B------:R-:W-:Y:S02]  /*62e0*/  HFMA2 R12, -RZ, RZ, 0, 5.9604644775390625e-08 ;  /* 0x00000001ff0c7431 */ /* 0x000fe400000001ff */
[----:B------:R-:W-:Y:S02]  /*62f0*/  IMAD.MOV.U32 R8, RZ, RZ, 0x192 ;  /* 0x00000192ff087424 */ /* 0x000fe400078e00ff */
[----:B------:R-:W-:Y:S01]  /*6300*/  IMAD.MOV.U32 R13, RZ, RZ, RZ ;  /* 0x000000ffff0d7224 */ /* 0x000fe200078e00ff */
[----:B------:R-:W1:Y:S01]  /*6310*/  LDCU.64 UR6, c[0x4][0x78] ;  /* 0x01000f00ff0677ac */ /* 0x000e620008000a00 */
[----:B---3--:R-:W3:Y:S01]  /*6320*/  LDC.64 R2, c[0x4][R3] ;  /* 0x0100000003027b82 */ /* 0x008ee20000000a00 */
[----:B------:R-:W5:Y:S01]  /*6330*/  LDCU.64 UR4, c[0x4][0x10] ;  /* 0x01000200ff0477ac */ /* 0x000f620008000a00 */
[----:B----4-:R-:W-:Y:S01]  /*6340*/  MOV R5, UR9 ;  /* 0x0000000900057c02 */ /* 0x010fe20008000f00 */
[----:B------:R-:W-:Y:S01]  /*6350*/  IMAD.U32 R4, RZ, RZ, UR8 ;  /* 0x00000008ff047e24 */ /* 0x000fe2000f8e00ff */
[----:B-1----:R-:W-:Y:S01]  /*6360*/  MOV R7, UR7 ;  /* 0x0000000700077c02 */ /* 0x002fe20008000f00 */
[----:B------:R-:W-:Y:S01]  /*6370*/  IMAD.U32 R6, RZ, RZ, UR6 ;  /* 0x00000006ff067e24 */ /* 0x000fe2000f8e00ff */
[----:B-----5:R-:W-:Y:S01]  /*6380*/  MOV R11, UR5 ;  /* 0x00000005000b7c02 */ /* 0x020fe20008000f00 */
[----:B------:R-:W-:Y:S02]  /*6390*/  IMAD.U32 R10, RZ, RZ, UR4 ;  /* 0x00000004ff0a7e24 */ /* 0x000fe4000f8e00ff */
[----:B------:R-:W-:Y:S07]  /*63a0*/  LEPC R20, `(.L_x_114) ;  /* 0x000000001014794e */ /* 0x000fee0000000000 */
[----:B--23--:R-:W-:Y:S05]  /*63b0*/  CALL.ABS.NOINC R2 ;  /* 0x0000000002007343 */ /* 0x00cfea0003c00000 */
.L_x_114:
[----:B------:R-:W-:Y:S05]  /*63c0*/  WARPSYNC.ALL ;  /* 0x0000000000007948 */ /* 0x000fea0003800000 */
[----:B------:R-:W-:Y:S01]  /*63d0*/  R2UR UR4, R34 ;  /* 0x00000000220472ca */ /* 0x000fe200000e0000 */
[--C-:B------:R-:W-:Y:S01]  /*63e0*/  HADD2.F32 R20, -RZ, R40.reuse.H0_H0 ;  /* 0x20000028ff147230 */ /* 0x100fe20000004100 */
[----:B------:R-:W-:Y:S01]  /*63f0*/  MOV R81, 0x10 ;  /* 0x0000001000517802 */ /* 0x000fe20000000f00 */
[----:B------:R-:W-:Y:S01]  /*6400*/  HADD2.F32 R21, -RZ, R40.H1_H1 ;  /* 0x30000028ff157230 */ /* 0x000fe20000004100 */
[----:B------:R-:W-:Y:S01]  /*6410*/  LOP3.LUT P6, RZ, R65, 0x40, RZ, 0xc0, !PT ;  /* 0x0000004041ff7812 */ /* 0x000fe200078cc0ff */
[----:B------:R-:W-:Y:S01]  /*6420*/  HADD2.F32 R36, -RZ, R41.H1_H1 ;  /* 0x30000029ff247230 */ /* 0x000fe20000004100 */
[----:B------:R-:W-:Y:S01]  /*6430*/  ISETP.NE.AND P0, PT, R72, RZ, PT ;  /* 0x000000ff4800720c */ /* 0x000fe20003f05270 */
[----:B------:R-:W-:Y:S01]  /*6440*/  HADD2.F32 R37, -RZ, R43.H0_H0 ;  /* 0x2000002bff257230 */ /* 0x000fe20000004100 */
[----:B------:R-:W-:Y:S01]  /*6450*/  SEL R81, R81, 0xfffffff0, !P6 ;  /* 0xfffffff051517807 */ /* 0x000fe20007000000 */
[----:B------:R-:W-:Y:S03]  /*6460*/  BSSY.RECONVERGENT B0, `(.L_x_115) ;  /* 0x000004f000007945 */ /* 0x000fe60003800200 */
[----:B------:R-:W-:Y:S01]  /*6470*/  IADD3 R79, PT, PT, R82, R81, RZ ;  /* 0x00000051524f7210 */ /* 0x000fe20007ffe0ff */
[----:B------:R-:W2:Y:S02]  /*6480*/  LDTM.x16 R4, tmem[UR4] ;  /* 0x00000004000479ee */ /* 0x000ea40008240000 */
[C---:B--2---:R-:W-:Y:S01]  /*6490*/  FMUL R0, R32.reuse, R4 ;  /* 0x0000000420007220 */ /* 0x044fe20000400000 */
[C---:B---3--:R-:W-:Y:S01]  /*64a0*/  FMUL R2, R32.reuse, R5 ;  /* 0x0000000520027220 */ /* 0x048fe20000400000 */
[C---:B-1----:R-:W-:Y:S01]  /*64b0*/  FMUL R3, R32.reuse, R6 ;  /* 0x0000000620037220 */ /* 0x042fe20000400000 */
[C---:B------:R-:W-:Y:S01]  /*64c0*/  FMUL R7, R32.reuse, R7 ;  /* 0x0000000720077220 */ /* 0x040fe20000400000 */
[C---:B------:R-:W-:Y:S01]  /*64d0*/  FFMA R0, R35.reuse, R20, R0 ;  /* 0x0000001423007223 */ /* 0x040fe20000000000 */
[----:B------:R-:W-:Y:S02]  /*64e0*/  HADD2.F32 R20, -RZ, R41.H0_H0 ;  /* 0x20000029ff147230 */ /* 0x000fe40000004100 */
[C---:B------:R-:W-:Y:S01]  /*64f0*/  FFMA R2, R35.reuse, R21, R2 ;  /* 0x0000001523027223 */ /* 0x040fe20000000002 */
[--C-:B------:R-:W-:Y:S02]  /*6500*/  HADD2.F32 R21, -RZ, R42.reuse.H0_H0 ;  /* 0x2000002aff157230 */ /* 0x100fe40000004100 */
[C---:B------:R-:W-:Y:S01]  /*6510*/  FMUL R4, R32.reuse, R8 ;  /* 0x0000000820047220 */ /* 0x040fe20000400000 */
[C---:B------:R-:W-:Y:S01]  /*6520*/  FMUL R5, R32.reuse, R9 ;  /* 0x0000000920057220 */ /* 0x040fe20000400000 */
[C---:B------:R-:W-:Y:S01]  /*6530*/  FFMA R3, R35.reuse, R20, R3 ;  /* 0x0000001423037223 */ /* 0x040fe20000000003 */
[----:B------:R-:W-:Y:S02]  /*6540*/  HADD2.F32 R20, -RZ, R42.H1_H1 ;  /* 0x3000002aff147230 */ /* 0x000fe40000004100 */
[C---:B------:R-:W-:Y:S01]  /*6550*/  FFMA R7, R35.reuse, R36, R7 ;  /* 0x0000002423077223 */ /* 0x040fe20000000007 */
[C---:B------:R-:W-:Y:S01]  /*6560*/  FMUL R6, R32.reuse, R10 ;  /* 0x0000000a20067220 */ /* 0x040fe20000400000 */
[----:B------:R-:W-:Y:S02]  /*6570*/  HADD2.F32 R36, -RZ, R43.H1_H1 ;  /* 0x3000002bff247230 */ /* 0x000fe40000004100 */
[C---:B------:R-:W-:Y:S01]  /*6580*/  FMUL R11, R32.reuse, R11 ;  /* 0x0000000b200b7220 */ /* 0x040fe20000400000 */
[C---:B------:R-:W-:Y:S01]  /*6590*/  FFMA R4, R35.reuse, R21, R4 ;  /* 0x0000001523047223 */ /* 0x040fe20000000004 */
[C---:B------:R-:W-:Y:S01]  /*65a0*/  FFMA R5, R35.reuse, R20, R5 ;  /* 0x0000001423057223 */ /* 0x040fe20000000005 */
[C---:B------:R-:W-:Y:S01]  /*65b0*/  FFMA R6, R35.reuse, R37, R6 ;  /* 0x0000002523067223 */ /* 0x040fe20000000006 */
[--C-:B------:R-:W-:Y:S02]  /*65c0*/  HADD2.F32 R20, -RZ, R48.reuse.H0_H0 ;  /* 0x20000030ff147230 */ /* 0x100fe40000004100 */
[C---:B------:R-:W-:Y:S01]  /*65d0*/  FFMA R11, R35.reuse, R36, R11 ;  /* 0x00000024230b7223 */ /* 0x040fe2000000000b */
[C---:B------:R-:W-:Y:S01]  /*65e0*/  FMUL R8, R32.reuse, R12 ;  /* 0x0000000c20087220 */ /* 0x040fe20000400000 */
[----:B------:R-:W-:Y:S02]  /*65f0*/  HADD2.F32 R36, -RZ, R48.H1_H1 ;  /* 0x30000030ff247230 */ /* 0x000fe40000004100 */
[C---:B------:R-:W-:Y:S01]  /*6600*/  FMUL R9, R32.reuse, R13 ;  /* 0x0000000d20097220 */ /* 0x040fe20000400000 */
[--C-:B------:R-:W-:Y:S02]  /*6610*/  HADD2.F32 R21, -RZ, R49.reuse.H0_H0 ;  /* 0x20000031ff157230 */ /* 0x100fe40000004100 */
[C---:B------:R-:W-:Y:S01]  /*6620*/  FMUL R10, R32.reuse, R14 ;  /* 0x0000000e200a7220 */ /* 0x040fe20000400000 */
[C---:B------:R-:W-:Y:S01]  /*6630*/  FFMA R8, R35.reuse, R20, R8 ;  /* 0x0000001423087223 */ /* 0x040fe20000000008 */
[----:B------:R-:W-:Y:S02]  /*6640*/  HADD2.F32 R20, -RZ, R49.H1_H1 ;  /* 0x30000031ff147230 */ /* 0x000fe40000004100 */
[C---:B------:R-:W-:Y:S01]  /*6650*/  FFMA R9, R35.reuse, R36, R9 ;  /* 0x0000002423097223 */ /* 0x040fe20000000009 */
[C---:B------:R-:W-:Y:S01]  /*6660*/  FMUL R15, R32.reuse, R15 ;  /* 0x0000000f200f7220 */ /* 0x040fe20000400000 */
[C---:B------:R-:W-:Y:S01]  /*6670*/  FFMA R10, R35.reuse, R21, R10 ;  /* 0x00000015230a7223 */ /* 0x040fe2000000000a */
[--C-:B------:R-:W-:Y:S02]  /*6680*/  HADD2.F32 R21, -RZ, R50.reuse.H0_H0 ;  /* 0x20000032ff157230 */ /* 0x100fe40000004100 */
[C---:B------:R-:W-:Y:S01]  /*6690*/  FMUL R12, R32.reuse, R16 ;  /* 0x00000010200c7220 */ /* 0x040fe20000400000 */
[----:B------:R-:W-:Y:S02]  /*66a0*/  HADD2.F32 R36, -RZ, R50.H1_H1 ;  /* 0x30000032ff247230 */ /* 0x000fe40000004100 */
[C---:B------:R-:W-:Y:S01]  /*66b0*/  FFMA R15, R35.reuse, R20, R15 ;  /* 0x00000014230f7223 */ /* 0x040fe2000000000f */
[C---:B------:R-:W-:Y:S01]  /*66c0*/  FMUL R13, R32.reuse, R17 ;  /* 0x00000011200d7220 */ /* 0x040fe20000400000 */
[--C-:B------:R-:W-:Y:S02]  /*66d0*/  HADD2.F32 R37, -RZ, R51.reuse.H0_H0 ;  /* 0x20000033ff257230 */ /* 0x100fe40000004100 */
[C---:B------:R-:W-:Y:S01]  /*66e0*/  FMUL R14, R32.reuse, R18 ;  /* 0x00000012200e7220 */ /* 0x040fe20000400000 */
[----:B------:R-:W-:Y:S02]  /*66f0*/  HADD2.F32 R20, -RZ, R51.H1_H1 ;  /* 0x30000033ff147230 */ /* 0x000fe40000004100 */
[----:B------:R-:W-:Y:S01]  /*6700*/  FMUL R19, R32, R19 ;  /* 0x0000001320137220 */ /* 0x000fe20000400000 */
[----:B------:R-:W-:Y:S01]  /*6710*/  F2FP.F16.F32.PACK_AB R44, R2, R0 ;  /* 0x00000000022c723e */ /* 0x000fe200000000ff */
[----:B------:R-:W-:Y:S01]  /*6720*/  FFMA R12, R35, R21, R12 ;  /* 0x00000015230c7223 */ /* 0x000fe2000000000c */
[----:B------:R-:W-:Y:S01]  /*6730*/  F2FP.F16.F32.PACK_AB R45, R7, R3 ;  /* 0x00000003072d723e */ /* 0x000fe200000000ff */
[----:B------:R-:W-:Y:S01]  /*6740*/  FFMA R13, R35, R36, R13 ;  /* 0x00000024230d7223 */ /* 0x000fe2000000000d */
[----:B------:R-:W-:Y:S01]  /*6750*/  F2FP.F16.F32.PACK_AB R46, R5, R4 ;  /* 0x00000004052e723e */ /* 0x000fe200000000ff */
[----:B------:R-:W-:Y:S01]  /*6760*/  FFMA R14, R35, R37, R14 ;  /* 0x00000025230e7223 */ /* 0x000fe2000000000e */
[----:B------:R-:W-:Y:S01]  /*6770*/  F2FP.F16.F32.PACK_AB R47, R11, R6 ;  /* 0x000000060b2f723e */ /* 0x000fe200000000ff */
[----:B------:R-:W-:Y:S01]  /*6780*/  FFMA R19, R35, R20, R19 ;  /* 0x0000001423137223 */ /* 0x000fe20000000013 */
[----:B------:R-:W-:Y:S02]  /*6790*/  F2FP.F16.F32.PACK_AB R84, R9, R8 ;  /* 0x000000080954723e */ /* 0x000fe400000000ff */
[----:B------:R-:W-:Y:S01]  /*67a0*/  F2FP.F16.F32.PACK_AB R85, R15, R10 ;  /* 0x0000000a0f55723e */ /* 0x000fe200000000ff */
[----:B------:R1:W-:Y:S01]  /*67b0*/  STS.128 [R77+UR48+0x200], R44 ;  /* 0x0002002c4d007988 */ /* 0x0003e20008000c30 */
[----:B------:R-:W-:Y:S02]  /*67c0*/  F2FP.F16.F32.PACK_AB R86, R13, R12 ;  /* 0x0000000c0d56723e */ /* 0x000fe400000000ff */
[----:B------:R-:W-:Y:S05]  /*67d0*/  F2FP.F16.F32.PACK_AB R87, R19, R14 ;  /* 0x0000000e1357723e */ /* 0x000fea00000000ff */
[----:B------:R1:W-:Y:S01]  /*67e0*/  STS.128 [R79+0x200], R84 ;  /* 0x000200544f007388 */ /* 0x0003e20000000c00 */
[----:B------:R-:W-:Y:S01]  /*67f0*/  @!PT LDS RZ, [RZ] ;  /* 0x00000000fffff984 */ /* 0x000fe20000000800 */
[----:B------:R-:W-:Y:S01]  /*6800*/  @!PT LDS RZ, [RZ] ;  /* 0x00000000fffff984 */ /* 0x000fe20000000800 */
[----:B------:R-:W-:Y:S01]  /*6810*/  @!PT LDS RZ, [RZ] ;  /* 0x00000000fffff984 */ /* 0x000fe20000000800 */
[----:B------:R-:W-:Y:S01]  /*6820*/  @!PT LDS RZ, [RZ] ;  /* 0x00000000fffff984 */ /* 0x000fe20000000800 */
[----:B------:R2:W-:Y:S07]  /*6830*/  MEMBAR.ALL.CTA ;  /* 0x0000000000007992 */ /* 0x0005ee0000008000 */
[----:B--2---:R-:W2:Y:S02]  /*6840*/  FENCE.VIEW.ASYNC.S ;  /* 0x00000000000073c6 */ /* 0x004ea40000000000 */
[----:B--2---:R-:W-:Y:S06]  /*6850*/  BAR.SYNC.DEFER_BLOCKING 0x1, 0x80 ;  /* 0x0042000000007b1d */ /* 0x004fec0000010000 */
[----:B------:R-:W-:Y:S05]  /*6860*/  @P0 BRA `(.L_x_116) ;  /* 0x0000000000380947 */ /* 0x000fea0003800000 */
[----:B------:R-:W-:Y:S02]  /*6870*/  UIADD3 UR4, UPT, UPT, UR48, 0x200, URZ ;  /* 0x0000020030047890 */ /* 0x000fe4000fffe0ff */
[----:B------:R-:W-:Y:S01]  /*6880*/  UIADD3 UR8, UP0, UPT, UR52, 0x680, URZ ;  /* 0x0000068034087890 */ /* 0x000fe2000ff1e0ff */
[----:B------:R-:W-:Y:S01]  /*6890*/  UMOV UR43, UR36 ;  /* 0x00000024002b7c82 */ /* 0x000fe20008000000 */
[----:B------:R-:W-:Y:S02]  /*68a0*/  UIADD3 UR5, UPT, UPT, UR41, 0x40, URZ ;  /* 0x0000004029057890 */ /* 0x000fe4000fffe0ff */
[----:B------:R-:W-:Y:S01]  /*68b0*/  MOV R67, UR4 ;  /* 0x0000000400437c02 */ /* 0x000fe20008000f00 */
[----:B------:R-:W-:Y:S02]  /*68c0*/  UIADD3.X UR9, UPT, UPT, URZ, UR53, URZ, UP0, !UPT ;  /* 0x00000035ff097290 */ /* 0x000fe400087fe4ff */
[----:B------:R-:W-:Y:S01]  /*68d0*/  UIADD3 UR4, UPT, UPT, UR48, 0xa00, URZ ;  /* 0x00000a0030047890 */ /* 0x000fe2000fffe0ff */
[----:B------:R-:W-:Y:S01]  /*68e0*/  R2UR UR40, R67 ;  /* 0x00000000432872ca */ /* 0x000fe200000e0000 */
[----:B------:R-:W-:Y:S01]  /*68f0*/  UMOV UR6, UR42 ;  /* 0x0000002a00067c82 */ /* 0x000fe20008000000 */
[----:B------:R-:W-:Y:S11]  /*6900*/  UMOV UR7, UR36 ;  /* 0x0000002400077c82 */ /* 0x000ff60008000000 */
[----:B------:R2:W-:Y:S01]  /*6910*/  UTMASTG.3D [UR40], [UR8] ;  /* 0x00000028080073b5 */ /* 0x0005e20008010000 */
[----:B------:R2:W-:Y:S01]  /*6920*/  UTMASTG.3D [UR4], [UR8] ;  /* 0x00000004080073b5 */ /* 0x0005e20008010000 */
[----:B------:R0:W-:Y:S01]  /*6930*/  UTMACMDFLUSH ;  /* 0x00000000000079b7 */ /* 0x0001e20000000000 */
[----:B--2---:R-:W-:Y:S04]  /*6940*/  DEPBAR.LE SB0, 0x1 ;  /* 0x000080400000791a */ /* 0x004fe80000000000 */
.L_x_116:
[----:B------:R-:W-:Y:S05]  /*6950*/  BSYNC.RECONVERGENT B0 ;  /* 0x0000000000007941 */ /* 0x000fea0003800200 */
.L_x_115:
[----:B------:R-:W-:Y:S01]  /*6960*/  BAR.SYNC.DEFER_BLOCKING 0x1, 0x80 ;  /* 0x0042000000007b1d */ /* 0x000fe20000010000 */
[----:B------:R-:W-:Y:S01]  /*6970*/  ISETP.NE.AND P1, PT, R78, RZ, PT ;  /* 0x000000ff4e00720c */ /* 0x000fe20003f25270 */
[----:B------:R-:W-:Y:S01]  /*6980*/  UISETP.NE.AND UP0, UPT, UR49, URZ, UPT ;  /* 0x000000ff3100728c */ /* 0x000fe2000bf05270 */
[----:B------:R-:W-:Y:S11]  /*6990*/  LEA R3, R38, UR48, 0x3 ;  /* 0x0000003026037c11 */ /* 0x000ff6000f8e18ff */
[----:B------:R-:W-:Y:S01]  /*69a0*/  @P1 SHF.L.U32 R2, R71, 0x1f, RZ ;  /* 0x0000001f47021819 */ /* 0x000fe200000006ff */
[----:B------:R-:W-:Y:S06]  /*69b0*/  BRA.U !UP0, `(.L_x_117) ;  /* 0x0000000108247547 */ /* 0x000fec000b800000 */
[----:B------:R-:W-:Y:S01]  /*69c0*/  IMAD.U32 R5, RZ, RZ, UR51 ;  /* 0x00000033ff057e24 */ /* 0x000fe2000f8e00ff */
[----:B------:R-:W-:Y:S01]  /*69d0*/  MOV R0, UR37 ;  /* 0x0000002500007c02 */ /* 0x000fe20008000f00 */
[----:B------:R-:W-:Y:S03]  /*69e0*/  UIADD3 UR51, UPT, UPT, UR51, 0x1, URZ ;  /* 0x0000000133337890 */ /* 0x000fe6000fffe0ff */
[----:B------:R-:W-:Y:S01]  /*69f0*/  @P1 LEA R5, R5, UR48, 0x3 ;  /* 0x0000003005051c11 */ /* 0x000fe2000f8e18ff */
[----:B------:R-:W-:Y:S04]  /*6a00*/  UISETP.NE.AND UP0, UPT, UR51, 0x4, UPT ;  /* 0x000000043300788c */ /* 0x000fe8000bf05270 */
[----:B------:R-:W-:Y:S01]  /*6a10*/  @P1 VIADD R5, R5, 0x50 ;  /* 0x0000005005051836 */ /* 0x000fe20000000000 */
[----:B------:R-:W-:Y:S04]  /*6a20*/  USEL UR51, UR51, URZ, UP0 ;  /* 0x000000ff33337287 */ /* 0x000fe80008000000 */
[----:B------:R-:W-:Y:S04]  /*6a30*/  @P1 PRMT R0, R0, 0x654, R5 ;  /* 0x0000065400001816 */ /* 0x000fe80000000005 */
[----:B------:R2:W-:Y:S04]  /*6a40*/  @P1 SYNCS.ARRIVE.TRANS64.RED.A1T0 RZ, [R0+URZ], RZ ;  /* 0x000000ff00ff19a7 */ /* 0x0005e800081004ff */
.L_x_117:
[----:B------:R-:W3:Y:S01]  /*6a50*/  @P1 SYNCS.PHASECHK.TRANS64.TRYWAIT P0, [R3+URZ+0x30], R2 ;  /* 0x00003002030015a7 */ /* 0x000ee200080011ff */
[----:B------:R-:W-:Y:S01]  /*6a60*/  BSSY B1, `(.L_x_118) ;  /* 0x0000012000017945 */ /* 0x000fe20003800000 */
[----:B---3--:R-:W-:Y:S03]  /*6a70*/  @P1 SEL R39, RZ, 0x1, !P0 ;  /* 0x00000001ff271807 */ /* 0x008fe60004000000 */
[----:B------:R-:W-:Y:S05]  /*6a80*/  @!P1 BRA `(.L_x_119) ;  /* 0x00000000003c9947 */ /* 0x000fea0003800000 */
[----:B------:R-:W-:Y:S01]  /*6a90*/  ISETP.NE.AND P1, PT, R80, RZ, PT ;  /* 0x000000ff5000720c */ /* 0x000fe20003f25270 */
[----:B------:R-:W-:Y:S01]  /*6aa0*/  BSSY B0, `(.L_x_120) ;  /* 0x0000009000007945 */ /* 0x000fe20003800000 */
[----:B------:R-:W-:Y:S11]  /*6ab0*/  ISETP.NE.AND P0, PT, R39, RZ, PT ;  /* 0x000000ff2700720c */ /* 0x000ff60003f05270 */
[----:B------:R-:W-:Y:S05]  /*6ac0*/  @P1 IMAD R4, R38, 0x1000, R77 ;  /* 0x0000100026041824 */ /* 0x000fea00078e024d */
[----:B------:R-:W-:Y:S05]  /*6ad0*/  @P1 IADD3 R2, PT, PT, R4, UR48, RZ ;  /* 0x0000003004021c10 */ /* 0x000fea000fffe0ff */
[----:B------:R-:W-:Y:S01]  /*6ae0*/  @P1 IMAD.IADD R2, R81, 0x1, R2 ;  /* 0x0000000151021824 */ /* 0x000fe200078e0202 */
[----:B------:R-:W-:Y:S06]  /*6af0*/  @P0 BRA `(.L_x_121) ;  /* 0x00000000000c0947 */ /* 0x000fec0003800000 */
[----:B--2---:R-:W-:Y:S04]  /*6b00*/  SHF.L.U32 R0, R71, 0x1f, RZ ;  /* 0x0000001f47007819 */ /* 0x004fe800000006ff */
[----:B------:R-:W2:Y:S02]  /*6b10*/  SYNCS.PHASECHK.TRANS64.TRYWAIT P0, [R3+URZ+0x30], R0 ;  /* 0x00003000030075a7 */ /* 0x000ea400080011ff */
[----:B--2---:R-:W-:Y:S05]  /*6b20*/  @!P0 BRA `(.L_x_122) ;  /* 0x0000002400f48947 */ /* 0x004fea0003800000 */
.L_x_121:
[----:B------:R-:W-:Y:S05]  /*6b30*/  BSYNC B0 ;  /* 0x0000000000007941 */ /* 0x000fea0003800000 */
.L_x_120:
[----:B------:R-:W-:Y:S02]  /*6b40*/  ISETP.NE.AND P0, PT, R80, RZ, PT ;  /* 0x000000ff5000720c */ /* 0x000fe40003f05270 */
[----:B------:R-:W-:Y:S11]  /*6b50*/  IADD3 R38, PT, PT, R38, 0x1, RZ ;  /* 0x0000000126267810 */ /* 0x000ff60007ffe0ff */
[----:B------:R3:W4:Y:S04]  /*6b60*/  @P0 LDS.128 R40, [R4+UR48+0x200] ;  /* 0x0002003004280984 */ /* 0x0007280008000c00 */
[----:B------:R3:W1:Y:S02]  /*6b70*/  @P0 LDS.128 R48, [R2+0x200] ;  /* 0x0002000002300984 */ /* 0x0006640000000c00 */
.L_x_119:
[----:B------:R-:W-:Y:S05]  /*6b80*/  BSYNC B1 ;  /* 0x0000000000017941 */ /* 0x000fea0003800000 */
.L_x_118:
[----:B--2---:R-:W-:Y:S05]  /*6b90*/  VIADD R3, R34, 0x10 ;  /* 0x0000001022037836 */ /* 0x004fea0000000000 */
[----:B------:R-:W-:Y:S04]  /*6ba0*/  SHF.R.U32.HI R3, RZ, 0x15, R3 ;  /* 0x00000015ff037819 */ /* 0x000fe80000011603 */
[----:B------:R-:W-:Y:S11]  /*6bb0*/  LOP3.LUT P0, RZ, R3, 0x3, R66, 0x48, !PT ;  /* 0x0000000303ff7812 */ /* 0x000ff60007804842 */
[----:B------:R-:W-:Y:S02]  /*6bc0*/  @!UPT UIADD3 URZ, UPT, UPT, URZ, URZ, URZ ;  /* 0x000000fffffff290 */ /* 0x000fe4000fffe0ff */
[----:B------:R-:W-:Y:S05]  /*6bd0*/  @!P0 BRA `(.L_x_123) ;  /* 0x0000000000408947 */ /* 0x000fea0003800000 */
[----:B------:R-:W2:Y:S01]  /*6be0*/  LDCU.64 UR8, c[0x4][0x70] ;  /* 0x01000e00ff0877ac */ /* 0x000ea20008000a00 */
[----:B------:R-:W-:Y:S01]  /*6bf0*/  MOV R3, 0x0 ;  /* 0x0000000000037802 */ /* 0x000fe20000000f00 */
[----:B------:R-:W-:Y:S02]  /*6c00*/  HFMA2 R12, -RZ, RZ, 0, 5.9604644775390625e-08 ;  /* 0x00000001ff0c7431 */ /* 0x000fe400000001ff */
[----:B------:R-:W-:Y:S02]  /*6c10*/  IMAD.MOV.U32 R8, RZ, RZ, 0x192 ;  /* 0x00000192ff087424 */ /* 0x000fe400078e00ff */
[----:B------:R-:W-:Y:S01]  /*6c20*/  IMAD.MOV.U32 R13, RZ, RZ, RZ ;  /* 0x000000ffff0d7224 */ /* 0x000fe200078e00ff */
[----:B------:R-:W5:Y:S01]  /*6c30*/  LDCU.64 UR6, c[0x4][0x78] ;  /* 0x01000f00ff0677ac */ /* 0x000f620008000a00 */
[----:B---3--:R-:W3:Y:S01]  /*6c40*/  LDC.64 R2, c[0x4][R3] ;  /* 0x0100000003027b82 */ /* 0x008ee20000000a00 */
[----:B------:R-:W4:Y:S01]  /*6c50*/  LDCU.64 UR4, c[0x4][0x10] ;  /* 0x01000200ff0477ac */ /* 0x000f220008000a00 */
[----:B--2---:R-:W-:Y:S01]  /*6c60*/  MOV R5, UR9 ;  /* 0x0000000900057c02 */ /* 0x004fe20008000f00 */
[----:B------:R-:W-:Y:S01]  /*6c70*/  IMAD.U32 R4, RZ, RZ, UR8 ;  /* 0x00000008ff047e24 */ /* 0x000fe2000f8e00ff */
[----:B-----5:R-:W-:Y:S01]  /*6c80*/  MOV R7, UR7 ;  /* 0x0000000700077c02 */ /* 0x020fe20008000f00 */
[----:B------:R-:W-:Y:S01]  /*6c90*/  IMAD.U32 R6, RZ, RZ, UR6 ;  /* 0x00000006ff067e24 */ /* 0x000fe2000f8e00ff */
[----:B----4-:R-:W-:Y:S01]  /*6ca0*/  MOV R11, UR5 ;  /* 0x00000005000b7c02 */ /* 0x010fe20008000f00 */
[----:B------:R-:W-:Y:S02]  /*6cb0*/  IMAD.U32 R10, RZ, RZ, UR4 ;  /* 0x00000004ff0a7e24 */ /* 0x000fe4000f8e00ff */
[----:B------:R-:W-:Y:S07]  /*6cc0*/  LEPC R20, `(.L_x_123) ;  /* 0x000000001014794e */ /* 0x000fee0000000000 */
[----:B-1-3--:R-:W-:Y:S05]  /*6cd0*/  CALL.ABS.NOINC R2 ;  /* 0x0000000002007343 */ /* 0x00afea0003c00000 */
.L_x_123:
[----:B------:R-:W-:Y:S01]  /*6ce0*/  ISETP.NE.AND P6, PT, R78, RZ, PT ;  /* 0x000000ff4e00720c */ /* 0x000fe20003fc5270 */
[----:B------:R-:W-:Y:S05]  /*6cf0*/  WARPSYNC.ALL ;  /* 0x0000000000007948 */ /* 0x000fea0003800000 */
[----:B------:R-:W-:Y:S01]  /*6d00*/  R2UR UR4, R34 ;  /* 0x00000000220472ca */ /* 0x000fe200000e0000 */
[--C-:B----4-:R-:W-:Y:S01]  /*6d10*/  HADD2.F32 R20, -RZ, R40.reuse.H0_H0 ;  /* 0x20000028ff147230 */ /* 0x110fe20000004100 */
[----:B------:R-:W-:Y:S01]  /*6d20*/  ISETP.NE.AND P0, PT, R72, RZ, PT ;  /* 0x000000ff4800720c */ /* 0x000fe20003f05270 */
[----:B------:R-:W-:Y:S01]  /*6d30*/  HADD2.F32 R21, -RZ, R40.H1_H1 ;  /* 0x30000028ff157230 */ /* 0x000fe20000004100 */
[----:B------:R-:W-:Y:S01]  /*6d40*/  MOV R82, UR51 ;  /* 0x0000003300527c02 */ /* 0x000fe20008000f00 */
[--C-:B------:R-:W-:Y:S01]  /*6d50*/  HADD2.F32 R36, -RZ, R41.reuse.H1_H1 ;  /* 0x30000029ff247230 */ /* 0x100fe20000004100 */
[----:B------:R-:W-:Y:S01]  /*6d60*/  MOV R83, UR37 ;  /* 0x0000002500537c02 */ /* 0x000fe20008000f00 */
[----:B-1----:R-:W-:Y:S01]  /*6d70*/  HADD2.F32 R37, -RZ, R48.H0_H0 ;  /* 0x20000030ff257230 */ /* 0x002fe20000004100 */
[----:B------:R-:W-:Y:S01]  /*6d80*/  @P6 LEA R82, R82, UR48, 0x3 ;  /* 0x0000003052526c11 */ /* 0x000fe2000f8e18ff */
[----:B------:R-:W-:Y:S01]  /*6d90*/  BSSY.RECONVERGENT B0, `(.L_x_124) ;  /* 0x0000052000007945 */ /* 0x000fe20003800200 */
[----:B------:R-:W-:Y:S02]  /*6da0*/  @P6 SHF.L.U32 R88, R71, 0x1f, RZ ;  /* 0x0000001f47586819 */ /* 0x000fe400000006ff */
[----:B------:R-:W-:Y:S01]  /*6db0*/  @P6 IADD3 R82, PT, PT, R82, 0x50, RZ ;  /* 0x0000005052526810 */ /* 0x000fe20007ffe0ff */
[----:B---3--:R-:W1:Y:S03]  /*6dc0*/  LDTM.x16 R4, tmem[UR4+0x10] ;  /* 0x00001004000479ee */ /* 0x008e660008240000 */
[----:B------:R-:W-:Y:S02]  /*6dd0*/  @P6 PRMT R82, R83, 0x654, R82 ;  /* 0x0000065453526816 */ /* 0x000fe40000000052 */
[----:B------:R-:W-:Y:S01]  /*6de0*/  LEA R83, R38, UR48, 0x3 ;  /* 0x0000003026537c11 */ /* 0x000fe2000f8e18ff */
[C---:B-1----:R-:W-:Y:S01]  /*6df0*/  FMUL R0, R32.reuse, R4 ;  /* 0x0000000420007220 */ /* 0x042fe20000400000 */
[C---:B------:R-:W-:Y:S01]  /*6e00*/  FMUL R2, R32.reuse, R5 ;  /* 0x0000000520027220 */ /* 0x040fe20000400000 */
[C---:B------:R-:W-:Y:S01]  /*6e10*/  FMUL R3, R32.reuse, R6 ;  /* 0x0000000620037220 */ /* 0x040fe20000400000 */
[C---:B------:R-:W-:Y:S01]  /*6e20*/  FMUL R7, R32.reuse, R7 ;  /* 0x0000000720077220 */ /* 0x040fe20000400000 */
[C---:B------:R-:W-:Y:S01]  /*6e30*/  FFMA R0, R35.reuse, R20, R0 ;  /* 0x0000001423007223 */ /* 0x040fe20000000000 */
[----:B------:R-:W-:Y:S02]  /*6e40*/  HADD2.F32 R20, -RZ, R41.H0_H0 ;  /* 0x20000029ff147230 */ /* 0x000fe40000004100 */
[C---:B------:R-:W-:Y:S01]  /*6e50*/  FFMA R2, R35.reuse, R21, R2 ;  /* 0x0000001523027223 */ /* 0x040fe20000000002 */
[C---:B------:R-:W-:Y:S01]  /*6e60*/  FMUL R4, R32.reuse, R8 ;  /* 0x0000000820047220 */ /* 0x040fe20000400000 */
[C---:B------:R-:W-:Y:S01]  /*6e70*/  FMUL R5, R32.reuse, R9 ;  /* 0x0000000920057220 */ /* 0x040fe20000400000 */
[--C-:B------:R-:W-:Y:S02]  /*6e80*/  HADD2.F32 R21, -RZ, R43.reuse.H0_H0 ;  /* 0x2000002bff157230 */ /* 0x100fe40000004100 */
[C---:B------:R-:W-:Y:S01]  /*6e90*/  FFMA R3, R35.reuse, R20, R3 ;  /* 0x0000001423037223 */ /* 0x040fe20000000003 */
[--C-:B------:R-:W-:Y:S02]  /*6ea0*/  HADD2.F32 R20, -RZ, R42.reuse.H0_H0 ;  /* 0x2000002aff147230 */ /* 0x100fe40000004100 */
[C---:B------:R-:W-:Y:S01]  /*6eb0*/  FFMA R7, R35.reuse, R36, R7 ;  /* 0x0000002423077223 */ /* 0x040fe20000000007 */
[C---:B------:R-:W-:Y:S01]  /*6ec0*/  FMUL R6, R32.reuse, R10 ;  /* 0x0000000a20067220 */ /* 0x040fe20000400000 */
[----:B------:R-:W-:Y:S02]  /*6ed0*/  HADD2.F32 R36, -RZ, R43.H1_H1 ;  /* 0x3000002bff247230 */ /* 0x000fe40000004100 */
[C---:B------:R-:W-:Y:S01]  /*6ee0*/  FMUL R11, R32.reuse, R11 ;  /* 0x0000000b200b7220 */ /* 0x040fe20000400000 */
[C---:B------:R-:W-:Y:S01]  /*6ef0*/  FFMA R4, R35.reuse, R20, R4 ;  /* 0x0000001423047223 */ /* 0x040fe20000000004 */
[----:B------:R-:W-:Y:S02]  /*6f00*/  HADD2.F32 R20, -RZ, R42.H1_H1 ;  /* 0x3000002aff147230 */ /* 0x000fe40000004100 */
[C---:B------:R-:W-:Y:S01]  /*6f10*/  FMUL R8, R32.reuse, R12 ;  /* 0x0000000c20087220 */ /* 0x040fe20000400000 */
[C---:B------:R-:W-:Y:S01]  /*6f20*/  FMUL R9, R32.reuse, R13 ;  /* 0x0000000d20097220 */ /* 0x040fe20000400000 */
[C---:B------:R-:W-:Y:S01]  /*6f30*/  FMUL R10, R32.reuse, R14 ;  /* 0x0000000e200a7220 */ /* 0x040fe20000400000 */
[C---:B------:R-:W-:Y:S01]  /*6f40*/  FMUL R15, R32.reuse, R15 ;  /* 0x0000000f200f7220 */ /* 0x040fe20000400000 */
[C---:B------:R-:W-:Y:S01]  /*6f50*/  FFMA R5, R35.reuse, R20, R5 ;  /* 0x0000001423057223 */ /* 0x040fe20000000005 */
[----:B------:R-:W-:Y:S02]  /*6f60*/  HADD2.F32 R20, -RZ, R48.H1_H1 ;  /* 0x30000030ff147230 */ /* 0x000fe40000004100 */
[C---:B------:R-:W-:Y:S01]  /*6f70*/  FFMA R6, R35.reuse, R21, R6 ;  /* 0x0000001523067223 */ /* 0x040fe20000000006 */
[C---:B------:R-:W-:Y:S01]  /*6f80*/  FFMA R11, R35.reuse, R36, R11 ;  /* 0x00000024230b7223 */ /* 0x040fe2000000000b */
[C---:B------:R-:W-:Y:S01]  /*6f90*/  FFMA R8, R35.reuse, R37, R8 ;  /* 0x0000002523087223 */ /* 0x040fe20000000008 */
[--C-:B------:R-:W-:Y:S02]  /*6fa0*/  HADD2.F32 R21, -RZ, R49.reuse.H0_H0 ;  /* 0x20000031ff157230 */ /* 0x100fe40000004100 */
[C---:B------:R-:W-:Y:S01]  /*6fb0*/  FFMA R9, R35.reuse, R20, R9 ;  /* 0x0000001423097223 */ /* 0x040fe20000000009 */
[----:B------:R-:W-:Y:S02]  /*6fc0*/  HADD2.F32 R20, -RZ, R49.H1_H1 ;  /* 0x30000031ff147230 */ /* 0x000fe40000004100 */
[C---:B------:R-:W-:Y:S01]  /*6fd0*/  FMUL R12, R32.reuse, R16 ;  /* 0x00000010200c7220 */ /* 0x040fe20000400000 */
[C---:B------:R-:W-:Y:S01]  /*6fe0*/  FMUL R13, R32.reuse, R17 ;  /* 0x00000011200d7220 */ /* 0x040fe20000400000 */
[C---:B------:R-:W-:Y:S01]  /*6ff0*/  FFMA R10, R35.reuse, R21, R10 ;  /* 0x00000015230a7223 */ /* 0x040fe2000000000a */
[--C-:B------:R-:W-:Y:S02]  /*7000*/  HADD2.F32 R21, -RZ, R50.reuse.H0_H0 ;  /* 0x20000032ff157230 */ /* 0x100fe40000004100 */
[C---:B------:R-:W-:Y:S01]  /*7010*/  FFMA R15, R35.reuse, R20, R15 ;  /* 0x00000014230f7223 */ /* 0x040fe2000000000f */
[----:B------:R-:W-:Y:S02]  /*7020*/  HADD2.F32 R20, -RZ, R50.H1_H1 ;  /* 0x30000032ff147230 */ /* 0x000fe40000004100 */
[C---:B------:R-:W-:Y:S01]  /*7030*/  FMUL R14, R32.reuse, R18 ;  /* 0x00000012200e7220 */ /* 0x040fe20000400000 */
[--C-:B------:R-:W-:Y:S02]  /*7040*/  HADD2.F32 R37, -RZ, R51.reuse.H0_H0 ;  /* 0x20000033ff257230 */ /* 0x100fe40000004100 */
[----:B------:R-:W-:Y:S01]  /*7050*/  FMUL R19, R32, R19 ;  /* 0x0000001320137220 */ /* 0x000fe20000400000 */
[----:B------:R-:W-:Y:S01]  /*7060*/  HADD2.F32 R36, -RZ, R51.H1_H1 ;  /* 0x30000033ff247230 */ /* 0x000fe20000004100 */
        /* <DEDUP_REMOVED lines=22> */
[----:B------:R-:W-:Y:S02]  /*71d0*/  UIADD3 UR12, UP0, UPT, UR52, 0x680, URZ ;  /* 0x00000680340c7890 */ /* 0x000fe4000ff1e0ff */
[----:B------:R-:W-:Y:S02]  /*71e0*/  UIADD3 UR9, UPT, UPT, UR41, 0x10, URZ ;  /* 0x0000001029097890 */ /* 0x000fe4000fffe0ff */
[----:B------:R-:W-:Y:S02]  /*71f0*/  UIADD3 UR8, UPT, UPT, UR48, 0x1200, URZ ;  /* 0x0000120030087890 */ /* 0x000fe4000fffe0ff */
[----:B------:R-:W-:Y:S01]  /*7200*/  UIADD3.X UR13, UPT, UPT, URZ, UR53, URZ, UP0, !UPT ;  /* 0x00000035ff0d7290 */ /* 0x000fe200087fe4ff */
[----:B------:R-:W-:Y:S01]  /*7210*/  UMOV UR10, UR42 ;  /* 0x0000002a000a7c82 */ /* 0x000fe20008000000 */
[----:B------:R-:W-:Y:S01]  /*7220*/  UMOV UR11, UR36 ;  /* 0x00000024000b7c82 */ /* 0x000fe20008000000 */
[----:B------:R-:W-:Y:S02]  /*7230*/  UIADD3 UR5, UPT, UPT, UR41, 0x50, URZ ;  /* 0x0000005029057890 */ /* 0x000fe4000fffe0ff */
[----:B------:R-:W-:Y:S01]  /*7240*/  UIADD3 UR4, UPT, UPT, UR48, 0x1a00, URZ ;  /* 0x00001a0030047890 */ /* 0x000fe2000fffe0ff */
[----:B------:R-:W-:Y:S03]  /*7250*/  UMOV UR6, UR42 ;  /* 0x0000002a00067c82 */ /* 0x000fe60008000000 */
[----:B------:R2:W-:Y:S01]  /*7260*/  UTMASTG.3D [UR8], [UR12] ;  /* 0x000000080c0073b5 */ /* 0x0005e20008010000 */
[----:B------:R-:W-:Y:S04]  /*7270*/  UMOV UR7, UR36 ;  /* 0x0000002400077c82 */ /* 0x000fe80008000000 */
[----:B------:R2:W-:Y:S01]  /*7280*/  UTMASTG.3D [UR4], [UR12] ;  /* 0x000000040c0073b5 */ /* 0x0005e20008010000 */
[----:B------:R0:W-:Y:S01]  /*7290*/  UTMACMDFLUSH ;  /* 0x00000000000079b7 */ /* 0x0001e20000000000 */
[----:B--2---:R-:W-:Y:S04]  /*72a0*/  DEPBAR.LE SB0, 0x1 ;  /* 0x000080400000791a */ /* 0x004fe80000000000 */
.L_x_125:
[----:B------:R-:W-:Y:S05]  /*72b0*/  BSYNC.RECONVERGENT B0 ;  /* 0x0000000000007941 */ /* 0x000fea0003800200 */
.L_x_124:
[----:B------:R-:W-:Y:S01]  /*72c0*/  BAR.SYNC.DEFER_BLOCKING 0x1, 0x80 ;  /* 0x0042000000007b1d */ /* 0x000fe20000010000 */
[----:B------:R-:W-:Y:S04]  /*72d0*/  UIADD3 UR40, UPT, UPT, UR51, 0x1, URZ ;  /* 0x0000000133287890 */ /* 0x000fe8000fffe0ff */
[----:B------:R-:W-:Y:S04]  /*72e0*/  UISETP.NE.AND UP0, UPT, UR40, 0x4, UPT ;  /* 0x000000042800788c */ /* 0x000fe8000bf05270 */
[----:B------:R-:W-:Y:S01]  /*72f0*/  USEL UR40, UR40, URZ, UP0 ;  /* 0x000000ff28287287 */ /* 0x000fe20008000000 */
[----:B------:R2:W-:Y:S01]  /*7300*/  @P6 SYNCS.ARRIVE.TRANS64.RED.A1T0 RZ, [R82+URZ], RZ ;  /* 0x000000ff52ff69a7 */ /* 0x0005e200081004ff */
[----:B------:R-:W-:Y:S01]  /*7310*/  BSSY B1, `(.L_x_126) ;  /* 0x0000013000017945 */ /* 0x000fe20003800000 */
[----:B------:R-:W3:Y:S02]  /*7320*/  @P6 SYNCS.PHASECHK.TRANS64.TRYWAIT P0, [R83+URZ+0x30], R88 ;  /* 0x00003058530065a7 */ /* 0x000ee400080011ff */
[----:B---3--:R-:W-:Y:S01]  /*7330*/  @P6 SEL R39, RZ, 0x1, !P0 ;  /* 0x00000001ff276807 */ /* 0x008fe20004000000 */
[----:B--2---:R-:W-:Y:S06]  /*7340*/  @!P6 BRA `(.L_x_127) ;  /* 0x00000000003ce947 */ /* 0x004fec0003800000 */
[----:B------:R-:W-:Y:S01]  /*7350*/  ISETP.NE.AND P1, PT, R80, RZ, PT ;  /* 0x000000ff5000720c */ /* 0x000fe20003f25270 */
[----:B------:R-:W-:Y:S01]  /*7360*/  BSSY B0, `(.L_x_128) ;  /* 0x0000009000007945 */ /* 0x000fe20003800000 */
[----:B------:R-:W-:Y:S11]  /*7370*/  ISETP.NE.AND P0, PT, R39, RZ, PT ;  /* 0x000000ff2700720c */ /* 0x000ff60003f05270 */
[----:B------:R-:W-:Y:S05]  /*7380*/  @P1 IMAD R2, R38, 0x1000, R77 ;  /* 0x0000100026021824 */ /* 0x000fea00078e024d */
[----:B------:R-:W-:Y:S05]  /*7390*/  @P1 IADD3 R0, PT, PT, R2, UR48, RZ ;  /* 0x0000003002001c10 */ /* 0x000fea000fffe0ff */
[----:B------:R-:W-:Y:S01]  /*73a0*/  @P1 IMAD.IADD R0, R81, 0x1, R0 ;  /* 0x0000000151001824 */ /* 0x000fe200078e0200 */
[----:B------:R-:W-:Y:S06]  /*73b0*/  @P0 BRA `(.L_x_129) ;  /* 0x00000000000c0947 */ /* 0x000fec0003800000 */
[----:B------:R-:W-:Y:S04]  /*73c0*/  SHF.L.U32 R4, R71, 0x1f, RZ ;  /* 0x0000001f47047819 */ /* 0x000fe800000006ff */
[----:B------:R-:W2:Y:S02]  /*73d0*/  SYNCS.PHASECHK.TRANS64.TRYWAIT P0, [R83+URZ+0x30], R4 ;  /* 0x00003004530075a7 */ /* 0x000ea400080011ff */
[----:B--2---:R-:W-:Y:S05]  /*73e0*/  @!P0 BRA `(.L_x_130) ;  /* 0x0000001c00d88947 */ /* 0x004fea0003800000 */
.L_x_129:
[----:B------:R-:W-:Y:S05]  /*73f0*/  BSYNC B0 ;  /* 0x0000000000007941 */ /* 0x000fea0003800000 */
.L_x_128:
[----:B------:R-:W-:Y:S02]  /*7400*/  ISETP.NE.AND P0, PT, R80, RZ, PT ;  /* 0x000000ff5000720c */ /* 0x000fe40003f05270 */
[----:B------:R-:W-:Y:S11]  /*7410*/  IADD3 R38, PT, PT, R38, 0x1, RZ ;  /* 0x0000000126267810 */ /* 0x000ff60007ffe0ff */
[----:B------:R3:W4:Y:S04]  /*7420*/  @P0 LDS.128 R40, [R2+UR48+0x200] ;  /* 0x0002003002280984 */ /* 0x0007280008000c00 */
[----:B------:R3:W1:Y:S02]  /*7430*/  @P0 LDS.128 R48, [R0+0x200] ;  /* 0x0002000000300984 */ /* 0x0006640000000c00 */
.L_x_127:
[----:B------:R-:W-:Y:S05]  /*7440*/  BSYNC B1 ;  /* 0x0000000000017941 */ /* 0x000fea0003800000 */
.L_x_126:
[----:B------:R-:W-:Y:S05]  /*7450*/  VIADD R3, R34, 0x20 ;  /* 0x0000002022037836 */ /* 0x000fea0000000000 */
[----:B------:R-:W-:Y:S04]  /*7460*/  SHF.R.U32.HI R3, RZ, 0x15, R3 ;  /* 0x00000015ff037819 */ /* 0x000fe80000011603 */
[----:B------:R-:W-:Y:S11]  /*7470*/  LOP3.LUT P0, RZ, R3, 0x3, R66, 0x48, !PT ;  /* 0x0000000303ff7812 */ /* 0x000ff60007804842 */
[----:B------:R-:W-:Y:S02]  /*7480*/  @!UPT UIADD3 URZ, UPT, UPT, URZ, URZ, URZ ;  /* 0x000000fffffff290 */ /* 0x000fe4000fffe0ff */
[----:B------:R-:W-:Y:S05]  /*7490*/  @!P0 BRA `(.L_x_131) ;  /* 0x0000000000408947 */ /* 0x000fea0003800000 */
[----:B------:R-:W5:Y:S01]  /*74a0*/  LDCU.64 UR8, c[0x4][0x70] ;  /* 0x01000e00ff0877ac */ /* 0x000f620008000a00 */
[----:B------:R-:W-:Y:S01]  /*74b0*/  MOV R3, 0x0 ;  /* 0x0000000000037802 */ /* 0x000fe20000000f00 */
[----:B------:R-:W-:Y:S02]  /*74c0*/  HFMA2 R12, -RZ, RZ, 0, 5.9604644775390625e-08 ;  /* 0x00000001ff0c7431 */ /* 0x000fe400000001ff */
[----:B------:R-:W-:Y:S02]  /*74d0*/  IMAD.MOV.U32 R8, RZ, RZ, 0x192 ;  /* 0x00000192ff087424 */ /* 0x000fe400078e00ff */
[----:B------:R-:W-:Y:S01]  /*74e0*/  IMAD.MOV.U32 R13, RZ, RZ, RZ ;  /* 0x000000ffff0d7224 */ /* 0x000fe200078e00ff */
[----:B------:R-:W4:Y:S01]  /*74f0*/  LDCU.64 UR6, c[0x4][0x78] ;  /* 0x01000f00ff0677ac */ /* 0x000f220008000a00 */
[----:B---3--:R-:W3:Y:S01]  /*7500*/  LDC.64 R2, c[0x4][R3] ;  /* 0x0100000003027b82 */ /* 0x008ee20000000a00 */
[----:B------:R-:W1:Y:S01]  /*7510*/  LDCU.64 UR4, c[0x4][0x10] ;  /* 0x01000200ff0477ac */ /* 0x000e620008000a00 */
[----:B-----5:R-:W-:Y:S01]  /*7520*/  MOV R5, UR9 ;  /* 0x0000000900057c02 */ /* 0x020fe20008000f00 */
[----:B--2---:R-:W-:Y:S01]  /*7530*/  IMAD.U32 R4, RZ, RZ, UR8 ;  /* 0x00000008ff047e24 */ /* 0x004fe2000f8e00ff */
[----:B----4-:R-:W-:Y:S01]  /*7540*/  MOV R7, UR7 ;  /* 0x0000000700077c02 */ /* 0x010fe20008000f00 */
[----:B------:R-:W-:Y:S01]  /*7550*/  IMAD.U32 R6, RZ, RZ, UR6 ;  /* 0x00000006ff067e24 */ /* 0x000fe2000f8e00ff */
[----:B-1----:R-:W-:Y:S01]  /*7560*/  MOV R11, UR5 ;  /* 0x00000005000b7c02 */ /* 0x002fe20008000f00 */
[----:B------:R-:W-:Y:S02]  /*7570*/  IMAD.U32 R10, RZ, RZ, UR4 ;  /* 0x00000004ff0a7e24 */ /* 0x000fe4000f8e00ff */
[----:B------:R-:W-:Y:S07]  /*7580*/  LEPC R20, `(.L_x_131) ;  /* 0x000000001014794e */ /* 0x000fee0000000000 */
[----:B---3--:R-:W-:Y:S05]  /*7590*/  CALL.ABS.NOINC R2 ;  /* 0x0000000002007343 */ /* 0x008fea0003c00000 */
.L_x_131:
        /* <DEDUP_REMOVED lines=8> */
[----:B--2---:R-:W-:Y:S01]  /*7620*/  MOV R83, UR37 ;  /* 0x0000002500537c02 */ /* 0x004fe20008000f00 */
[----:B-1----:R-:W-:Y:S01]  /*7630*/  HADD2.F32 R37, -RZ, R48.H0_H0 ;  /* 0x20000030ff257230 */ /* 0x002fe20000004100 */
[----:B------:R-:W-:Y:S01]  /*7640*/  @P6 LEA R82, R82, UR48, 0x3 ;  /* 0x0000003052526c11 */ /* 0x000fe2000f8e18ff */
[----:B------:R-:W-:Y:S01]  /*7650*/  BSSY.RECONVERGENT B0, `(.L_x_132) ;  /* 0x0000052000007945 */ /* 0x000fe20003800200 */
[----:B------:R-:W-:Y:S02]  /*7660*/  LEA R88, R38, UR48, 0x3 ;  /* 0x0000003026587c11 */ /* 0x000fe4000f8e18ff */
[----:B------:R-:W-:Y:S01]  /*7670*/  @P6 IADD3 R82, PT, PT, R82, 0x50, RZ ;  /* 0x0000005052526810 */ /* 0x000fe20007ffe0ff */
[----:B------:R-:W3:Y:S03]  /*7680*/  LDTM.x16 R4, tmem[UR4+0x20] ;  /* 0x00002004000479ee */ /* 0x000ee60008240000 */
[----:B------:R-:W-:Y:S02]  /*7690*/  @P6 PRMT R82, R83, 0x654, R82 ;  /* 0x0000065453526816 */ /* 0x000fe40000000052 */
[----:B------:R-:W-:Y:S01]  /*76a0*/  @P6 SHF.L.U32 R83, R71, 0x1f, RZ ;  /* 0x0000001f47536819 */ /* 0x000fe200000006ff */
[C---:B---3--:R-:W-:Y:S01]  /*76b0*/  FMUL R0, R32.reuse, R4 ;  /* 0x0000000420007220 */ /* 0x048fe20000400000 */
        /* <DEDUP_REMOVED lines=75> */
.L_x_133:
[----:B------:R-:W-:Y:S05]  /*7b70*/  BSYNC.RECONVERGENT B0 ;  /* 0x0000000000007941 */ /* 0x000fea0003800200 */
.L_x_132:
        /* <DEDUP_REMOVED lines=19> */
.L_x_137:
[----:B------:R-:W-:Y:S05]  /*7cb0*/  BSYNC B0 ;  /* 0x0000000000007941 */ /* 0x000fea0003800000 */
.L_x_136:
[----:B------:R-:W-:Y:S11]  /*7cc0*/  ISETP.NE.AND P0, PT, R80, RZ, PT ;  /* 0x000000ff5000720c */ /* 0x000ff60003f05270 */
[----:B------:R-:W-:Y:S02]  /*7cd0*/  @!UPT UIADD3 URZ, UPT, UPT, URZ, URZ, URZ ;  /* 0x000000fffffff290 */ /* 0x000fe4000fffe0ff */
[----:B------:R3:W4:Y:S04]  /*7ce0*/  @P0 LDS.128 R40, [R38+UR48+0x200] ;  /* 0x0002003026280984 */ /* 0x0007280008000c00 */
[----:B------:R3:W1:Y:S02]  /*7cf0*/  @P0 LDS.128 R48, [R81+0x200] ;  /* 0x0002000051300984 */ /* 0x0006640000000c00 */
.L_x_135:
[----:B------:R-:W-:Y:S05]  /*7d00*/  BSYNC B1 ;  /* 0x0000000000017941 */ /* 0x000fea0003800000 */
.L_x_134:
        /* <DEDUP_REMOVED lines=11> */
[----:B------:R-:W1:Y:S01]  /*7dc0*/  LDC.64 R2, c[0x4][R3] ;  /* 0x0100000003027b82 */ /* 0x000e620000000a00 */
[----:B------:R-:W3:Y:S01]  /*7dd0*/  LDCU.64 UR4, c[0x4][0x10] ;  /* 0x01000200ff0477ac */ /* 0x000ee20008000a00 */
[----:B--2---:R-:W-:Y:S01]  /*7de0*/  MOV R5, UR9 ;  /* 0x0000000900057c02 */ /* 0x004fe20008000f00 */
[----:B------:R-:W-:Y:S01]  /*7df0*/  IMAD.U32 R4, RZ, RZ, UR8 ;  /* 0x00000008ff047e24 */ /* 0x000fe2000f8e00ff */
[----:B-----5:R-:W-:Y:S01]  /*7e00*/  MOV R7, UR7 ;  /* 0x0000000700077c02 */ /* 0x020fe20008000f00 */
[----:B------:R-:W-:Y:S01]  /*7e10*/  IMAD.U32 R6, RZ, RZ, UR6 ;  /* 0x00000006ff067e24 */ /* 0x000fe2000f8e00ff */
[----:B---3--:R-:W-:Y:S01]  /*7e20*/  MOV R11, UR5 ;  /* 0x00000005000b7c02 */ /* 0x008fe20008000f00 */
[----:B------:R-:W-:Y:S02]  /*7e30*/  IMAD.U32 R10, RZ, RZ, UR4 ;  /* 0x00000004ff0a7e24 */ /* 0x000fe4000f8e00ff */
[----:B------:R-:W-:Y:S07]  /*7e40*/  LEPC R20, `(.L_x_139) ;  /* 0x000000001014794e */ /* 0x000fee0000000000 */
[----:B-1--4-:R-:W-:Y:S05]  /*7e50*/  CALL.ABS.NOINC R2 ;  /* 0x0000000002007343 */ /* 0x012fea0003c00000 */
.L_x_139:
[----:B------:R-:W-:Y:S01]  /*7e60*/  ISETP.NE.AND P0, PT, R72, RZ, PT ;  /* 0x000000ff4800720c */ /* 0x000fe20003f05270 */
[----:B------:R-:W-:Y:S05]  /*7e70*/  WARPSYNC.ALL ;  /* 0x0000000000007948 */ /* 0x000fea0003800000 */
[----:B------:R-:W-:Y:S01]  /*7e80*/  R2UR UR4, R34 ;  /* 0x00000000220472ca */ /* 0x000fe200000e0000 */
[--C-:B----4-:R-:W-:Y:S01]  /*7e90*/  HADD2.F32 R20, -RZ, R40.reuse.H0_H0 ;  /* 0x20000028ff147230 */ /* 0x110fe20000004100 */
[----:B------:R-:W-:Y:S01]  /*7ea0*/  IADD3 R74, PT, PT, R74, 0xc0, RZ ;  /* 0x000000c04a4a7810 */ /* 0x000fe20007ffe0ff */
[----:B------:R-:W-:Y:S01]  /*7eb0*/  HADD2.F32 R36, -RZ, R40.H1_H1 ;  /* 0x30000028ff247230 */ /* 0x000fe20000004100 */
[----:B------:R-:W-:Y:S01]  /*7ec0*/  BSSY.RECONVERGENT B0, `(.L_x_140) ;  /* 0x0000053000007945 */ /* 0x000fe20003800200 */
[--C-:B------:R-:W-:Y:S01]  /*7ed0*/  HADD2.F32 R21, -RZ, R41.reuse.H0_H0 ;  /* 0x20000029ff157230 */ /* 0x100fe20000004100 */
[----:B------:R-:W-:Y:S01]  /*7ee0*/  LOP3.LUT R74, R74, 0xfefffff8, RZ, 0xc0, !PT ;  /* 0xfefffff84a4a7812 */ /* 0x000fe200078ec0ff */
[----:B---3--:R-:W-:Y:S02]  /*7ef0*/  HADD2.F32 R38, -RZ, R41.H1_H1 ;  /* 0x30000029ff267230 */ /* 0x008fe40000004100 */
[--C-:B------:R-:W-:Y:S02]  /*7f00*/  HADD2.F32 R37, -RZ, R42.reuse.H0_H0 ;  /* 0x2000002aff257230 */ /* 0x100fe40000004100 */
[----:B------:R-:W-:Y:S02]  /*7f10*/  HADD2.F32 R40, -RZ, R42.H1_H1 ;  /* 0x3000002aff287230 */ /* 0x000fe40000004100 */
[----:B------:R-:W2:Y:S01]  /*7f20*/  LDTM.x16 R4, tmem[UR4+0x30] ;  /* 0x00003004000479ee */ /* 0x000ea20008240000 */
[----:B------:R-:W-:Y:S01]  /*7f30*/  NOP ;  /* 0x0000000000007918 */ /* 0x000fe20000000000 */
[----:B--2---:R2:W-:Y:S01]  /*7f40*/  SYNCS.ARRIVE.TRANS64.RED.A1T0 RZ, [R74+URZ], RZ ;  /* 0x000000ff4aff79a7 */ /* 0x0045e200081004ff */
[--C-:B------:R-:W-:Y:S02]  /*7f50*/  HADD2.F32 R39, -RZ, R43.reuse.H0_H0 ;  /* 0x2000002bff277230 */ /* 0x100fe40000004100 */
[----:B------:R-:W-:Y:S02]  /*7f60*/  HADD2.F32 R42, -RZ, R43.H1_H1 ;  /* 0x3000002bff2a7230 */ /* 0x000fe40000004100 */
[--C-:B-1----:R-:W-:Y:S02]  /*7f70*/  HADD2.F32 R41, -RZ, R48.reuse.H0_H0 ;  /* 0x20000030ff297230 */ /* 0x102fe40000004100 */
[----:B------:R-:W-:Y:S02]  /*7f80*/  HADD2.F32 R43, -RZ, R48.H1_H1 ;  /* 0x30000030ff2b7230 */ /* 0x000fe40000004100 */
[--C-:B------:R-:W-:Y:S02]  /*7f90*/  HADD2.F32 R44, -RZ, R49.reuse.H0_H0 ;  /* 0x20000031ff2c7230 */ /* 0x100fe40000004100 */
[----:B------:R-:W-:Y:S02]  /*7fa0*/  HADD2.F32 R46, -RZ, R49.H1_H1 ;  /* 0x30000031ff2e7230 */ /* 0x000fe40000004100 */
[--C-:B------:R-:W-:Y:S02]  /*7fb0*/  HADD2.F32 R45, -RZ, R50.reuse.H0_H0 ;  /* 0x20000032ff2d7230 */ /* 0x100fe40000004100 */
[----:B------:R-:W-:Y:S02]  /*7fc0*/  HADD2.F32 R48, -RZ, R50.H1_H1 ;  /* 0x30000032ff307230 */ /* 0x000fe40000004100 */
[--C-:B------:R-:W-:Y:S02]  /*7fd0*/  HADD2.F32 R47, -RZ, R51.reuse.H0_H0 ;  /* 0x20000033ff2f7230 */ /* 0x100fe40000004100 */
[----:B------:R-:W-:Y:S02]  /*7fe0*/  HADD2.F32 R50, -RZ, R51.H1_H1 ;  /* 0x30000033ff327230 */ /* 0x000fe40000004100 */
[C---:B------:R-:W-:Y:S01]  /*7ff0*/  FMUL R4, R32.reuse, R4 ;  /* 0x0000000420047220 */ /* 0x040fe20000400000 */
[C---:B------:R-:W-:Y:S01]  /*8000*/  FMUL R5, R32.reuse, R5 ;  /* 0x0000000520057220 */ /* 0x040fe20000400000 */
[C---:B------:R-:W-:Y:S01]  /*8010*/  FMUL R6, R32.reuse, R6 ;  /* 0x0000000620067220 */ /* 0x040fe20000400000 */
[C---:B------:R-:W-:Y:S01]  /*8020*/  FMUL R7, R32.reuse, R7 ;  /* 0x0000000720077220 */ /* 0x040fe20000400000 */
[C---:B------:R-:W-:Y:S01]  /*8030*/  FFMA R4, R35.reuse, R20, R4 ;  /* 0x0000001423047223 */ /* 0x040fe20000000004 */
        /* <DEDUP_REMOVED lines=21> */
[----:B------:R-:W-:Y:S01]  /*8190*/  FFMA R15, R35, R46, R15 ;  /* 0x0000002e230f7223 */ /* 0x000fe2000000000f */
        /* <DEDUP_REMOVED lines=20> */
[----:B-1----:R-:W1:Y:S02]  /*82e0*/  FENCE.VIEW.ASYNC.S ;  /* 0x00000000000073c6 */ /* 0x002e640000000000 */
[----:B-1----:R-:W-:Y:S06]  /*82f0*/  BAR.SYNC.DEFER_BLOCKING 0x1, 0x80 ;  /* 0x0042000000007b1d */ /* 0x002fec0000010000 */
        /* <DEDUP_REMOVED lines=14> */
[----:B-1----:R-:W-:Y:S04]  /*83e0*/  DEPBAR.LE SB0, 0x1 ;  /* 0x000080400000791a */ /* 0x002fe80000000000 */
.L_x_141:
[----:B------:R-:W-:Y:S05]  /*83f0*/  BSYNC.RECONVERGENT B0 ;  /* 0x0000000000007941 */ /* 0x000fea0003800200 */
.L_x_140:
[----:B------:R-:W-:Y:S01]  /*8400*/  BAR.SYNC.DEFER_BLOCKING 0x1, 0x80 ;  /* 0x0042000000007b1d */ /* 0x000fe20000010000 */
[----:B------:R-:W-:Y:S01]  /*8410*/  UISETP.NE.AND UP0, UPT, UR49, -0x4, UPT ;  /* 0xfffffffc3100788c */ /* 0x000fe2000bf05270 */
[----:B------:R-:W-:Y:S08]  /*8420*/  IADD3 R0, PT, PT, R30, 0x1, RZ ;  /* 0x000000011e007810 */ /* 0x000ff00007ffe0ff */
[----:B------:R-:W-:Y:S05]  /*8430*/  BRA.U !UP0, `(.L_x_142) ;  /* 0x0000000108287547 */ /* 0x000fea000b800000 */
[----:B------:R-:W-:Y:S01]  /*8440*/  ISETP.NE.AND P0, PT, R78, RZ, PT ;  /* 0x000000ff4e00720c */ /* 0x000fe20003f05270 */
[----:B------:R-:W-:Y:S01]  /*8450*/  IMAD.U32 R3, RZ, RZ, UR51 ;  /* 0x00000033ff037e24 */ /* 0x000fe2000f8e00ff */
[----:B------:R-:W-:Y:S01]  /*8460*/  UIADD3 UR51, UPT, UPT, UR51, 0x1, URZ ;  /* 0x0000000133337890 */ /* 0x000fe2000fffe0ff */
[----:B------:R-:W-:Y:S03]  /*8470*/  IMAD.U32 R2, RZ, RZ, UR37 ;  /* 0x00000025ff027e24 */ /* 0x000fe6000f8e00ff */
[----:B------:R-:W-:Y:S04]  /*8480*/  UISETP.NE.AND UP0, UPT, UR51, 0x4, UPT ;  /* 0x000000043300788c */ /* 0x000fe8000bf05270 */
[----:B------:R-:W-:Y:S03]  /*8490*/  USEL UR51, UR51, URZ, UP0 ;  /* 0x000000ff33337287 */ /* 0x000fe60008000000 */
[----:B------:R-:W-:Y:S05]  /*84a0*/  @P0 LEA R3, R3, UR48, 0x3 ;  /* 0x0000003003030c11 */ /* 0x000fea000f8e18ff */
[----:B------:R-:W-:Y:S05]  /*84b0*/  @P0 VIADD R3, R3, 0x50 ;  /* 0x0000005003030836 */ /* 0x000fea0000000000 */
[----:B------:R-:W-:Y:S04]  /*84c0*/  @P0 PRMT R2, R2, 0x654, R3 ;  /* 0x0000065402020816 */ /* 0x000fe80000000003 */
[----:B------:R1:W-:Y:S03]  /*84d0*/  @P0 SYNCS.ARRIVE.TRANS64.RED.A1T0 RZ, [R2+URZ], RZ ;  /* 0x000000ff02ff09a7 */ /* 0x0003e600081004ff */
.L_x_142:
[----:B------:R-:W-:Y:S01]  /*84e0*/  ISETP.NE.AND P2, PT, R73, RZ, PT ;  /* 0x000000ff4900720c */ /* 0x000fe20003f45270 */
[----:B------:R-:W-:Y:S01]  /*84f0*/  UIADD3 UR49, UPT, UPT, UR49, 0x4, URZ ;  /* 0x0000000431317890 */ /* 0x000fe2000fffe0ff */
[----:B------:R-:W-:Y:S01]  /*8500*/  ISETP.NE.AND P0, PT, R76, 0x2, PT ;  /* 0x000000024c00780c */ /* 0x000fe20003f05270 */
[----:B------:R-:W-:Y:S01]  /*8510*/  IMAD.IADD R20, R29, 0x1, R58 ;  /* 0x000000011d147824 */ /* 0x000fe200078e023a */
[----:B------:R-:W-:Y:S01]  /*8520*/  ISETP.NE.AND P1, PT, R0, 0x4, PT ;  /* 0x000000040000780c */ /* 0x000fe20003f25270 */
[----:B------:R-:W-:Y:S01]  /*8530*/  IMAD.IADD R21, R31, 0x1, R60 ;  /* 0x000000011f157824 */ /* 0x000fe200078e023c */
[----:B-1----:R-:W-:Y:S02]  /*8540*/  SEL R2, RZ, 0x1, P0 ;  /* 0x00000001ff027807 */ /* 0x002fe40000000000 */
[----:B------:R-:W-:Y:S02]  /*8550*/  SEL R3, RZ, 0x1, P1 ;  /* 0x00000001ff037807 */ /* 0x000fe40000800000 */
[----:B------:R-:W-:Y:S02]  /*8560*/  LOP3.LUT R69, R69, R2, RZ, 0x3c, !PT ;  /* 0x0000000245457212 */ /* 0x000fe400078e3cff */
[----:B------:R-:W-:Y:S02]  /*8570*/  LOP3.LUT R70, R70, R3, RZ, 0x3c, !PT ;  /* 0x0000000346467212 */ /* 0x000fe400078e3cff */
[----:B------:R-:W-:Y:S02]  /*8580*/  @P2 R2UR UR36, R68 ;  /* 0x00000000442422ca */ /* 0x000fe400000e0000 */
[----:B------:R-:W-:Y:S02]  /*8590*/  SEL R76, R76, RZ, P0 ;  /* 0x000000ff4c4c7207 */ /* 0x000fe40000000000 */
[----:B------:R-:W-:Y:S01]  /*85a0*/  SEL R30, R0, RZ, P1 ;  /* 0x000000ff001e7207 */ /* 0x000fe20000800000 */
[----:B------:R-:W-:Y:S10]  /*85b0*/  @P2 BRA `(.L_x_143) ;  /* 0xffffffcc00d42947 */ /* 0x000ff4000383ffff */
[----:B------:R-:W-:-:S09]  /*85c0*/  UISETP.NE.AND UP0, UPT, UR50, URZ, UPT ;  /* 0x000000ff3200728c */ /* 0x000fd2000bf05270 */
[----:B------:R-:W-:Y:S05]  /*85d0*/  BRA.U !UP0, `(.L_x_144) ;  /* 0x0000000108487547 */ /* 0x000fea000b800000 */
[----:B------:R-:W1:Y:S02]  /*85e0*/  LDCU.64 UR4, c[0x0][0x890] ;  /* 0x00011200ff0477ac */ /* 0x000e640008000a00 */
[----:B-1----:R-:W-:-:S04]  /*85f0*/  UISETP.NE.U32.AND UP0, UPT, UR4, URZ, UPT ;  /* 0x000000ff0400728c */ /* 0x002fc8000bf05070 */
[----:B------:R-:W-:-:S09]  /*8600*/  UISETP.NE.AND.EX UP0, UPT, UR5, URZ, UPT, UP0 ;  /* 0x000000ff0500728c */ /* 0x000fd2000bf05300 */
[----:B------:R-:W-:Y:S05]  /*8610*/  BRA.U UP0, `(.L_x_145) ;  /* 0x00000001000c7547 */ /* 0x000fea000b800000 */
[----:B------:R-:W-:-:S13]  /*8620*/  FSETP.NEU.AND P0, PT, R35, RZ, PT ;  /* 0x000000ff2300720b */ /* 0x000fda0003f0d000 */
[----:B------:R-:W-:Y:S05]  /*8630*/  @!P0 EXIT ;  /* 0x000000000000894d */ /* 0x000fea0003800000 */
[----:B------:R-:W-:Y:S05]  /*8640*/  BRA `(.L_x_144) ;  /* 0x00000000002c7947 */ /* 0x000fea0003800000 */
.L_x_145:
[----:B------:R-:W-:Y:S01]  /*8650*/  ISETP.NE.AND P0, PT, R75, RZ, PT ;  /* 0x000000ff4b00720c */ /* 0x000fe20003f05270 */
[----:B------:R-:W-:-:S12]  /*8660*/  BSSY.RECONVERGENT B0, `(.L_x_144) ;  /* 0x0000009000007945 */ /* 0x000fd80003800200 */
[----:B------:R-:W-:Y:S05]  /*8670*/  @P0 BRA `(.L_x_146) ;  /* 0x0000000000140947 */ /* 0x000fea0003800000 */
[----:B------:R-:W1:Y:S02]  /*8680*/  LDCU.64 UR4, c[0x0][0x888] ;  /* 0x00011100ff0477ac */ /* 0x000e640008000a00 */
[----:B-1----:R-:W-:-:S04]  /*8690*/  ISETP.NE.U32.AND P0, PT, RZ, UR4, PT ;  /* 0x00000004ff007c0c */ /* 0x002fc8000bf05070 */
[----:B------:R-:W-:-:S13]  /*86a0*/  ISETP.NE.AND.EX P0, PT, RZ, UR5, PT, P0 ;  /* 0x00000005ff007c0c */ /* 0x000fda000bf05300 */
[----:B------:R-:W-:Y:S05]  /*86b0*/  @!P0 EXIT ;  /* 0x000000000000894d */ /* 0x000fea0003800000 */
[----:B------:R-:W-:Y:S05]  /*86c0*/  BRA `(.L_x_147) ;  /* 0x0000000000087947 */ /* 0x000fea0003800000 */
.L_x_146:
[----:B------:R-:W-:-:S13]  /*86d0*/  FSETP.NEU.AND P0, PT, R35, RZ, PT ;  /* 0x000000ff2300720b */ /* 0x000fda0003f0d000 */
[----:B------:R-:W-:Y:S05]  /*86e0*/  @!P0 EXIT ;  /* 0x000000000000894d */ /* 0x000fea0003800000 */
.L_x_147:
[----:B------:R-:W-:Y:S05]  /*86f0*/  BSYNC.RECONVERGENT B0 ;  /* 0x0000000000007941 */ /* 0x000fea0003800200 */
.L_x_144:
[----:B------:R-:W-:Y:S01]  /*8700*/  ULEA UR4, UR51, UR48, 0x3 ;  /* 0x0000003033047291 */ /* 0x000fe2000f8e18ff */
[----:B------:R-:W-:-:S04]  /*8710*/  DEPBAR.LE SB0, 0x0 ;  /* 0x000080000000791a */ /* 0x000fc80000000000 */
[----:B------:R-:W-:-:S04]  /*8720*/  UIADD3 UR4, UPT, UPT, UR4, 0x50, URZ ;  /* 0x0000005004047890 */ /* 0x000fc8000fffe0ff */
[----:B------:R-:W-:-:S09]  /*8730*/  UPRMT UR4, UR37, 0x654, UR4 ;  /* 0x0000065425047896 */ /* 0x000fd20008000004 */
[----:B------:R-:W-:Y:S01]  /*8740*/  SYNCS.ARRIVE.TRANS64.RED.A1T0 RZ, [UR4], RZ ;  /* 0x000000ffffff79a7 */ /* 0x000fe20008100404 */
[----:B------:R-:W-:Y:S05]  /*8750*/  EXIT ;  /* 0x000000000000794d */ /* 0x000fea0003800000 */
.L_x_24:
[----:B--2---:R2:W4:Y:S02]  /*8760*/  SYNCS.PHASECHK.TRANS64.TRYWAIT P0, [R3+URZ+0xf0], R2 ;  /* 0x0000f002030075a7 */ /* 0x00452400080011ff */
[----:B----4-:R-:W-:Y:S05]  /*8770*/  @!P0 NANOSLEEP.SYNCS 0x989680 ;  /* 0x009896800000895d */ /* 0x010fea0003900000 */
[----:B------:R-:W4:Y:S02]  /*8780*/  @!P0 SYNCS.PHASECHK.TRANS64 P0, [R3+URZ+0xf0], R2 ;  /* 0x0000f002030085a7 */ /* 0x000f2400080010ff */
[----:B----4-:R-:W-:Y:S05]  /*8790*/  @!P0 BRA `(.L_x_24) ;  /* 0xfffffffc00f08947 */ /* 0x010fea000383ffff */
[----:B------:R-:W-:Y:S05]  /*87a0*/  BRA `(.L_x_148) ;  /* 0xffffff9000107947 */ /* 0x000fea000383ffff */
.L_x_27:
[----:B-1----:R-:W-:-:S07]  /*87b0*/  MOV R2, UR33 ;  /* 0x0000002100027c02 */ /* 0x002fce0008000f00 */
.L_x_149:
[----:B-1----:R1:W2:Y:S02]  /*87c0*/  SYNCS.PHASECHK.TRANS64.TRYWAIT P0, [R2+URZ+0x18], R5 ;  /* 0x00001805020075a7 */ /* 0x0022a400080011ff */
[----:B--2---:R-:W-:Y:S05]  /*87d0*/  @!P0 NANOSLEEP.SYNCS 0x989680 ;  /* 0x009896800000895d */ /* 0x004fea0003900000 */
[----:B------:R-:W2:Y:S02]  /*87e0*/  @!P0 SYNCS.PHASECHK.TRANS64 P0, [R2+URZ+0x18], R5 ;  /* 0x00001805020085a7 */ /* 0x000ea400080010ff */
[----:B--2---:R-:W-:Y:S05]  /*87f0*/  @!P0 BRA `(.L_x_149) ;  /* 0xfffffffc00f08947 */ /* 0x004fea000383ffff */
[----:B------:R-:W-:Y:S05]  /*8800*/  BRA `(.L_x_26) ;  /* 0xffffff9000747947 */ /* 0x000fea000383ffff */
.L_x_34:
[----:B-1----:R-:W-:-:S07]  /*8810*/  MOV R2, UR17 ;  /* 0x0000001100027c02 */ /* 0x002fce0008000f00 */
.L_x_150:
[----:B-1----:R1:W2:Y:S02]  /*8820*/  SYNCS.PHASECHK.TRANS64.TRYWAIT P0, [R2+URZ+0x18], R5 ;  /* 0x00001805020075a7 */ /* 0x0022a400080011ff */
[----:B--2---:R-:W-:Y:S05]  /*8830*/  @!P0 NANOSLEEP.SYNCS 0x989680 ;  /* 0x009896800000895d */ /* 0x004fea0003900000 */
[----:B------:R-:W2:Y:S02]  /*8840*/  @!P0 SYNCS.PHASECHK.TRANS64 P0, [R2+URZ+0x18], R5 ;  /* 0x00001805020085a7 */ /* 0x000ea400080010ff */
[----:B--2---:R-:W-:Y:S05]  /*8850*/  @!P0 BRA `(.L_x_150) ;  /* 0xfffffffc00f08947 */ /* 0x004fea000383ffff */
[----:B------:R-:W-:Y:S05]  /*8860*/  BRA `(.L_x_33) ;  /* 0xffffff94002c7947 */ /* 0x000fea000383ffff */
.L_x_39:
[----:B-1----:R1:W2:Y:S02]  /*8870*/  SYNCS.PHASECHK.TRANS64.TRYWAIT P0, [R2+URZ+0x80], R3 ;  /* 0x00008003020075a7 */ /* 0x0022a400080011ff */
[----:B--2---:R-:W-:Y:S05]  /*8880*/  @!P0 NANOSLEEP.SYNCS 0x989680 ;  /* 0x009896800000895d */ /* 0x004fea0003900000 */
[----:B------:R-:W2:Y:S02]  /*8890*/  @!P0 SYNCS.PHASECHK.TRANS64 P0, [R2+URZ+0x80], R3 ;  /* 0x00008003020085a7 */ /* 0x000ea400080010ff */
[----:B--2---:R-:W-:Y:S05]  /*88a0*/  @!P0 BRA `(.L_x_39) ;  /* 0xfffffffc00f08947 */ /* 0x004fea000383ffff */
[----:B------:R-:W-:Y:S05]  /*88b0*/  BRA `(.L_x_151) ;  /* 0xffffff9400cc7947 */ /* 0x000fea000383ffff */
.L_x_43:
[----:B---3--:R-:W-:-:S07]  /*88c0*/  MOV R0, UR4 ;  /* 0x0000000400007c02 */ /* 0x008fce0008000f00 */
.L_x_152:
[----:B-1----:R1:W2:Y:S02]  /*88d0*/  SYNCS.PHASECHK.TRANS64.TRYWAIT P0, [R0+URZ], R3 ;  /* 0x00000003000075a7 */ /* 0x0022a400080011ff */
[----:B--2---:R-:W-:Y:S05]  /*88e0*/  @!P0 NANOSLEEP.SYNCS 0x989680 ;  /* 0x009896800000895d */ /* 0x004fea0003900000 */
[----:B------:R-:W2:Y:S02]  /*88f0*/  @!P0 SYNCS.PHASECHK.TRANS64 P0, [R0+URZ], R3 ;  /* 0x00000003000085a7 */ /* 0x000ea400080010ff */
[----:B--2---:R-:W-:Y:S05]  /*8900*/  @!P0 BRA `(.L_x_152) ;  /* 0xfffffffc00f08947 */ /* 0x004fea000383ffff */
[----:B------:R-:W-:Y:S05]  /*8910*/  BRA `(.L_x_153) ;  /* 0xffffff9c003c7947 */ /* 0x000fea000383ffff */
.L_x_44:
[----:B---3--:R-:W-:-:S07]  /*8920*/  MOV R0, UR4 ;  /* 0x0000000400007c02 */ /* 0x008fce0008000f00 */
.L_x_154:
[----:B-1----:R1:W2:Y:S02]  /*8930*/  SYNCS.PHASECHK.TRANS64.TRYWAIT P0, [R0+URZ], R3 ;  /* 0x00000003000075a7 */ /* 0x0022a400080011ff */
[----:B--2---:R-:W-:Y:S05]  /*8940*/  @!P0 NANOSLEEP.SYNCS 0x989680 ;  /* 0x009896800000895d */ /* 0x004fea0003900000 */
[----:B------:R-:W2:Y:S02]  /*8950*/  @!P0 SYNCS.PHASECHK.TRANS64 P0, [R0+URZ], R3 ;  /* 0x00000003000085a7 */ /* 0x000ea400080010ff */
[----:B--2---:R-:W-:Y:S05]  /*8960*/  @!P0 BRA `(.L_x_154) ;  /* 0xfffffffc00f08947 */ /* 0x004fea000383ffff */
[----:B------:R-:W-:Y:S05]  /*8970*/  BRA `(.L_x_155) ;  /* 0xffffff9c00487947 */ /* 0x000fea000383ffff */
.L_x_47:
[----:B-1----:R1:W2:Y:S02]  /*8980*/  SYNCS.PHASECHK.TRANS64.TRYWAIT P0, [R0+URZ+0xe0], R5 ;  /* 0x0000e005000075a7 */ /* 0x0022a400080011ff */
[----:B--2---:R-:W-:Y:S05]  /*8990*/  @!P0 NANOSLEEP.SYNCS 0x989680 ;  /* 0x009896800000895d */ /* 0x004fea0003900000 */
[----:B------:R-:W2:Y:S02]  /*89a0*/  @!P0 SYNCS.PHASECHK.TRANS64 P0, [R0+URZ+0xe0], R5 ;  /* 0x0000e005000085a7 */ /* 0x000ea400080010ff */
[----:B--2---:R-:W-:Y:S05]  /*89b0*/  @!P0 BRA `(.L_x_47) ;  /* 0xfffffffc00f08947 */ /* 0x004fea000383ffff */
[----:B------:R-:W-:Y:S05]  /*89c0*/  BRA `(.L_x_156) ;  /* 0xffffff9c00a87947 */ /* 0x000fea000383ffff */
.L_x_48:
[----:B------:R-:W-:-:S07]  /*89d0*/  MOV R0, UR5 ;  /* 0x0000000500007c02 */ /* 0x000fce0008000f00 */
.L_x_157:
[----:B-1----:R1:W2:Y:S02]  /*89e0*/  SYNCS.PHASECHK.TRANS64.TRYWAIT P0, [R0+URZ+0x90], R7 ;  /* 0x00009007000075a7 */ /* 0x0022a400080011ff */
[----:B--2---:R-:W-:Y:S05]  /*89f0*/  @!P0 NANOSLEEP.SYNCS 0x989680 ;  /* 0x009896800000895d */ /* 0x004fea0003900000 */
[----:B------:R-:W2:Y:S02]  /*8a00*/  @!P0 SYNCS.PHASECHK.TRANS64 P0, [R0+URZ+0x90], R7 ;  /* 0x00009007000085a7 */ /* 0x000ea400080010ff */
[----:B--2---:R-:W-:Y:S05]  /*8a10*/  @!P0 BRA `(.L_x_157) ;  /* 0xfffffffc00f08947 */ /* 0x004fea000383ffff */
[----:B------:R-:W-:Y:S05]  /*8a20*/  BRA `(.L_x_158) ;  /* 0xffffff9c00b87947 */ /* 0x000fea000383ffff */
.L_x_49:
[----:B-1----:R1:W2:Y:S02]  /*8a30*/  SYNCS.PHASECHK.TRANS64.TRYWAIT P1, [R0+URZ+0x80], R5 ;  /* 0x00008005000075a7 */ /* 0x0022a400080211ff */
[----:B--2---:R-:W-:Y:S05]  /*8a40*/  @!P1 NANOSLEEP.SYNCS 0x989680 ;  /* 0x009896800000995d */ /* 0x004fea0003900000 */
[----:B------:R-:W2:Y:S02]  /*8a50*/  @!P1 SYNCS.PHASECHK.TRANS64 P1, [R0+URZ+0x80], R5 ;  /* 0x00008005000095a7 */ /* 0x000ea400080210ff */
[----:B--2---:R-:W-:Y:S05]  /*8a60*/  @!P1 BRA `(.L_x_49) ;  /* 0xfffffffc00f09947 */ /* 0x004fea000383ffff */
[----:B------:R-:W-:Y:S05]  /*8a70*/  BRA `(.L_x_159) ;  /* 0xffffff9c00e87947 */ /* 0x000fea000383ffff */
.L_x_52:
[----:B------:R-:W-:-:S07]  /*8a80*/  MOV R0, UR5 ;  /* 0x0000000500007c02 */ /* 0x000fce0008000f00 */
.L_x_160:
[----:B-1----:R1:W2:Y:S02]  /*8a90*/  SYNCS.PHASECHK.TRANS64.TRYWAIT P0, [R0+URZ+0x90], R3 ;  /* 0x00009003000075a7 */ /* 0x0022a400080011ff */
[----:B--2---:R-:W-:Y:S05]  /*8aa0*/  @!P0 NANOSLEEP.SYNCS 0x989680 ;  /* 0x009896800000895d */ /* 0x004fea0003900000 */
[----:B------:R-:W2:Y:S02]  /*8ab0*/  @!P0 SYNCS.PHASECHK.TRANS64 P0, [R0+URZ+0x90], R3 ;  /* 0x00009003000085a7 */ /* 0x000ea400080010ff */
[----:B--2---:R-:W-:Y:S05]  /*8ac0*/  @!P0 BRA `(.L_x_160) ;  /* 0xfffffffc00f08947 */ /* 0x004fea000383ffff */
[----:B------:R-:W-:Y:S05]  /*8ad0*/  BRA `(.L_x_51) ;  /* 0xffffffa0003c7947 */ /* 0x000fea000383ffff */
.L_x_61:
[----:B-1----:R-:W-:-:S04]  /*8ae0*/  MOV R4, UR6 ;  /* 0x0000000600047c02 */ /* 0x002fc80008000f00 */
[----:B------:R1:W2:Y:S03]  /*8af0*/  SYNCS.PHASECHK.TRANS64.TRYWAIT P0, [R4+URZ+0x8], R5 ;  /* 0x00000805040075a7 */ /* 0x0002a600080011ff */
[----:B--2---:R-:W-:Y:S05]  /*8b00*/  @!P0 NANOSLEEP.SYNCS 0x989680 ;  /* 0x009896800000895d */ /* 0x004fea0003900000 */
[----:B------:R-:W2:Y:S02]  /*8b10*/  @!P0 SYNCS.PHASECHK.TRANS64 P0, [R4+URZ+0x8], R5 ;  /* 0x00000805040085a7 */ /* 0x000ea400080010ff */
[----:B--2---:R-:W-:Y:S05]  /*8b20*/  @!P0 BRA `(.L_x_61) ;  /* 0xfffffffc00ec8947 */ /* 0x004fea000383ffff */
[----:B------:R-:W-:Y:S05]  /*8b30*/  BRA `(.L_x_60) ;  /* 0xffffffa000f07947 */ /* 0x000fea000383ffff */
.L_x_63:
[----:B------:R-:W-:Y:S01]  /*8b40*/  BSSY B0, `(.L_x_161) ;  /* 0x0000006000007945 */ /* 0x000fe20003800000 */
[----:B------:R-:W-:-:S07]  /*8b50*/  MOV R15, 0xffffffff ;  /* 0xffffffff000f7802 */ /* 0x000fce0000000f00 */
[----:B-1---5:R-:W-:Y:S05]  /*8b60*/  WARPSYNC.COLLECTIVE R15, `(.L_x_162) ;  /* 0x000000000f0c7348 */ /* 0x022fea0003c00000 */
[----:B------:R-:W-:Y:S02]  /*8b70*/  ELECT P6, UR79, PT ;  /* 0x00000000004f782f */ /* 0x000fe400038c0000 */
[----:B------:R-:W-:Y:S01]  /*8b80*/  MOV R14, UR79 ;  /* 0x0000004f000e7c02 */ /* 0x000fe20008000f00 */
[----:B-1---5:R-:W-:Y:S10]  /*8b90*/  ENDCOLLECTIVE ;  /* 0x000000000000791b */ /* 0x022ff40003800000 */
.L_x_162:
[----:B------:R-:W-:Y:S05]  /*8ba0*/  BSYNC B0 ;  /* 0x0000000000007941 */ /* 0x000fea0003800000 */
.L_x_161:
[----:B------:R-:W-:Y:S05]  /*8bb0*/  BRA `(.L_x_163) ;  /* 0xffffffa400207947 */ /* 0x000fea000383ffff */
.L_x_65:
[----:B-1----:R-:W-:-:S04]  /*8bc0*/  MOV R2, UR6 ;  /* 0x0000000600027c02 */ /* 0x002fc80008000f00 */
[----:B------:R1:W2:Y:S03]  /*8bd0*/  SYNCS.PHASECHK.TRANS64.TRYWAIT P0, [R2+URZ+0x8], R3 ;  /* 0x00000803020075a7 */ /* 0x0002a600080011ff */
[----:B--2---:R-:W-:Y:S05]  /*8be0*/  @!P0 NANOSLEEP.SYNCS 0x989680 ;  /* 0x009896800000895d */ /* 0x004fea0003900000 */
[----:B------:R-:W2:Y:S02]  /*8bf0*/  @!P0 SYNCS.PHASECHK.TRANS64 P0, [R2+URZ+0x8], R3 ;  /* 0x00000803020085a7 */ /* 0x000ea400080010ff */
[----:B--2---:R-:W-:Y:S05]  /*8c00*/  @!P0 BRA `(.L_x_65) ;  /* 0xfffffffc00ec8947 */ /* 0x004fea000383ffff */
[----:B------:R-:W-:Y:S05]  /*8c10*/  BRA `(.L_x_64) ;  /* 0xffffffa400247947 */ /* 0x000fea000383ffff */
.L_x_66:
[----:B-1----:R1:W2:Y:S02]  /*8c20*/  SYNCS.PHASECHK.TRANS64.TRYWAIT P0, [R0+URZ+0x80], R5 ;  /* 0x00008005000075a7 */ /* 0x0022a400080011ff */
[----:B--2---:R-:W-:Y:S05]  /*8c30*/  @!P0 NANOSLEEP.SYNCS 0x989680 ;  /* 0x009896800000895d */ /* 0x004fea0003900000 */
[----:B------:R-:W2:Y:S02]  /*8c40*/  @!P0 SYNCS.PHASECHK.TRANS64 P0, [R0+URZ+0x80], R5 ;  /* 0x00008005000085a7 */ /* 0x000ea400080010ff */
[----:B--2---:R-:W-:Y:S05]  /*8c50*/  @!P0 BRA `(.L_x_66) ;  /* 0xfffffffc00f08947 */ /* 0x004fea000383ffff */
[----:B------:R-:W-:Y:S05]  /*8c60*/  BRA `(.L_x_164) ;  /* 0xffffffa800107947 */ /* 0x000fea000383ffff */
.L_x_68:
[----:B------:R-:W-:-:S07]  /*8c70*/  MOV R0, UR9 ;  /* 0x0000000900007c02 */ /* 0x000fce0008000f00 */
.L_x_165:
[----:B-1----:R1:W2:Y:S02]  /*8c80*/  SYNCS.PHASECHK.TRANS64.TRYWAIT P0, [R0+URZ+0xc0], R5 ;  /* 0x0000c005000075a7 */ /* 0x0022a400080011ff */
[----:B--2---:R-:W-:Y:S05]  /*8c90*/  @!P0 NANOSLEEP.SYNCS 0x989680 ;  /* 0x009896800000895d */ /* 0x004fea0003900000 */
[----:B------:R-:W2:Y:S02]  /*8ca0*/  @!P0 SYNCS.PHASECHK.TRANS64 P0, [R0+URZ+0xc0], R5 ;  /* 0x0000c005000085a7 */ /* 0x000ea400080010ff */
[----:B--2---:R-:W-:Y:S05]  /*8cb0*/  @!P0 BRA `(.L_x_165) ;  /* 0xfffffffc00f08947 */ /* 0x004fea000383ffff */
[----:B------:R-:W-:Y:S05]  /*8cc0*/  BRA `(.L_x_166) ;  /* 0xffffffa8005c7947 */ /* 0x000fea000383ffff */
.L_x_71:
[----:B------:R-:W-:Y:S07]  /*8cd0*/  MOV R0, UR8 ;  /* 0x0000000800007c02 */ /* 0x000fee0008000f00 */
.L_x_167:
[----:B-1----:R1:W2:Y:S02]  /*8ce0*/  SYNCS.PHASECHK.TRANS64.TRYWAIT P0, [R0+URZ], R5 ;  /* 0x00000005000075a7 */ /* 0x0022a400080011ff */
[----:B--2---:R-:W-:Y:S05]  /*8cf0*/  @!P0 NANOSLEEP.SYNCS 0x989680 ;  /* 0x009896800000895d */ /* 0x004fea0003900000 */
[----:B------:R-:W2:Y:S02]  /*8d00*/  @!P0 SYNCS.PHASECHK.TRANS64 P0, [R0+URZ], R5 ;  /* 0x00000005000085a7 */ /* 0x000ea400080010ff */
[----:B--2---:R-:W-:Y:S05]  /*8d10*/  @!P0 BRA `(.L_x_167) ;  /* 0xfffffffc00f08947 */ /* 0x004fea000383ffff */
[----:B------:R-:W-:Y:S05]  /*8d20*/  BRA `(.L_x_70) ;  /* 0xffffffa800707947 */ /* 0x000fea000383ffff */
.L_x_75:
[----:B-1----:R-:W-:-:S07]  /*8d30*/  MOV R0, UR8 ;  /* 0x0000000800007c02 */ /* 0x002fce0008000f00 */
.L_x_168:
[----:B-1----:R1:W2:Y:S02]  /*8d40*/  SYNCS.PHASECHK.TRANS64.TRYWAIT P0, [R0+URZ], R3 ;  /* 0x00000003000075a7 */ /* 0x0022a400080011ff */
[----:B--2---:R-:W-:Y:S05]  /*8d50*/  @!P0 NANOSLEEP.SYNCS 0x989680 ;  /* 0x009896800000895d */ /* 0x004fea0003900000 */
[----:B------:R-:W2:Y:S02]  /*8d60*/  @!P0 SYNCS.PHASECHK.TRANS64 P0, [R0+URZ], R3 ;  /* 0x00000003000085a7 */ /* 0x000ea400080010ff */
[----:B--2---:R-:W-:Y:S05]  /*8d70*/  @!P0 BRA `(.L_x_168) ;  /* 0xfffffffc00f08947 */ /* 0x004fea000383ffff */
[----:B------:R-:W-:Y:S05]  /*8d80*/  BRA `(.L_x_169) ;  /* 0xffffffac00647947 */ /* 0x000fea000383ffff */
.L_x_76:
[----:B------:R-:W-:-:S07]  /*8d90*/  MOV R0, UR8 ;  /* 0x0000000800007c02 */ /* 0x000fce0008000f00 */
.L_x_170:
[----:B-1----:R1:W2:Y:S02]  /*8da0*/  SYNCS.PHASECHK.TRANS64.TRYWAIT P0, [R0+URZ], R3 ;  /* 0x00000003000075a7 */ /* 0x0022a400080011ff */
[----:B--2---:R-:W-:Y:S05]  /*8db0*/  @!P0 NANOSLEEP.SYNCS 0x989680 ;  /* 0x009896800000895d */ /* 0x004fea0003900000 */
[----:B------:R-:W2:Y:S02]  /*8dc0*/  @!P0 SYNCS.PHASECHK.TRANS64 P0, [R0+URZ], R3 ;  /* 0x00000003000085a7 */ /* 0x000ea400080010ff */
[----:B--2---:R-:W-:Y:S05]  /*8dd0*/  @!P0 BRA `(.L_x_170) ;  /* 0xfffffffc00f08947 */ /* 0x004fea000383ffff */
[----:B------:R-:W-:Y:S05]  /*8de0*/  BRA `(.L_x_171) ;  /* 0xffffffac00707947 */ /* 0x000fea000383ffff */
.L_x_77:
[----:B------:R-:W-:-:S07]  /*8df0*/  MOV R0, UR8 ;  /* 0x0000000800007c02 */ /* 0x000fce0008000f00 */
.L_x_172:
[----:B-1----:R1:W2:Y:S02]  /*8e00*/  SYNCS.PHASECHK.TRANS64.TRYWAIT P0, [R0+URZ], R3 ;  /* 0x00000003000075a7 */ /* 0x0022a400080011ff */
[----:B--2---:R-:W-:Y:S05]  /*8e10*/  @!P0 NANOSLEEP.SYNCS 0x989680 ;  /* 0x009896800000895d */ /* 0x004fea0003900000 */
[----:B------:R-:W2:Y:S02]  /*8e20*/  @!P0 SYNCS.PHASECHK.TRANS64 P0, [R0+URZ], R3 ;  /* 0x00000003000085a7 */ /* 0x000ea400080010ff */
[----:B--2---:R-:W-:Y:S05]  /*8e30*/  @!P0 BRA `(.L_x_172) ;  /* 0xfffffffc00f08947 */ /* 0x004fea000383ffff */
[----:B------:R-:W-:Y:S05]  /*8e40*/  BRA `(.L_x_173) ;  /* 0xffffffac007c7947 */ /* 0x000fea000383ffff */
.L_x_80:
[----:B------:R-:W-:-:S07]  /*8e50*/  MOV R0, UR7 ;  /* 0x0000000700007c02 */ /* 0x000fce0008000f00 */
.L_x_174:
[----:B-1----:R1:W2:Y:S02]  /*8e60*/  SYNCS.PHASECHK.TRANS64.TRYWAIT P1, [R0+URZ+0x100], R3 ;  /* 0x00010003000075a7 */ /* 0x0022a400080211ff */
[----:B--2---:R-:W-:Y:S05]  /*8e70*/  @!P1 NANOSLEEP.SYNCS 0x989680 ;  /* 0x009896800000995d */ /* 0x004fea0003900000 */
[----:B------:R-:W2:Y:S02]  /*8e80*/  @!P1 SYNCS.PHASECHK.TRANS64 P1, [R0+URZ+0x100], R3 ;  /* 0x00010003000095a7 */ /* 0x000ea400080210ff */
[----:B--2---:R-:W-:Y:S05]  /*8e90*/  @!P1 BRA `(.L_x_174) ;  /* 0xfffffffc00f09947 */ /* 0x004fea000383ffff */
[----:B------:R-:W-:Y:S05]  /*8ea0*/  BRA `(.L_x_175) ;  /* 0xffffffac00c87947 */ /* 0x000fea000383ffff */
.L_x_85:
[----:B--2---:R2:W4:Y:S02]  /*8eb0*/  SYNCS.PHASECHK.TRANS64.TRYWAIT P0, [R0+URZ+0x80], R3 ;  /* 0x00008003000075a7 */ /* 0x00452400080011ff */
[----:B----4-:R-:W-:Y:S05]  /*8ec0*/  @!P0 NANOSLEEP.SYNCS 0x989680 ;  /* 0x009896800000895d */ /* 0x010fea0003900000 */
[----:B------:R-:W4:Y:S02]  /*8ed0*/  @!P0 SYNCS.PHASECHK.TRANS64 P0, [R0+URZ+0x80], R3 ;  /* 0x00008003000085a7 */ /* 0x000f2400080010ff */
[----:B----4-:R-:W-:Y:S05]  /*8ee0*/  @!P0 BRA `(.L_x_85) ;  /* 0xfffffffc00f08947 */ /* 0x010fea000383ffff */
[----:B------:R-:W-:Y:S05]  /*8ef0*/  BRA `(.L_x_176) ;  /* 0xffffffb000dc7947 */ /* 0x000fea000383ffff */
.L_x_88:
[----:B------:R-:W-:Y:S07]  /*8f00*/  MOV R0, UR7 ;  /* 0x0000000700007c02 */ /* 0x000fee0008000f00 */
.L_x_177:
[----:B--2---:R2:W4:Y:S02]  /*8f10*/  SYNCS.PHASECHK.TRANS64.TRYWAIT P0, [R0+URZ+0x78], R3 ;  /* 0x00007803000075a7 */ /* 0x00452400080011ff */
[----:B----4-:R-:W-:Y:S05]  /*8f20*/  @!P0 NANOSLEEP.SYNCS 0x989680 ;  /* 0x009896800000895d */ /* 0x010fea0003900000 */
[----:B------:R-:W4:Y:S02]  /*8f30*/  @!P0 SYNCS.PHASECHK.TRANS64 P0, [R0+URZ+0x78], R3 ;  /* 0x00007803000085a7 */ /* 0x000f2400080010ff */
[----:B----4-:R-:W-:Y:S05]  /*8f40*/  @!P0 BRA `(.L_x_177) ;  /* 0xfffffffc00f08947 */ /* 0x010fea000383ffff */
[----:B------:R-:W-:Y:S05]  /*8f50*/  BRA `(.L_x_87) ;  /* 0xffffffb400bc7947 */ /* 0x000fea000383ffff */
.L_x_91:
[----:B------:R-:W-:Y:S07]  /*8f60*/  MOV R3, UR7 ;  /* 0x0000000700037c02 */ /* 0x000fee0008000f00 */
.L_x_178:
[----:B-1----:R1:W2:Y:S02]  /*8f70*/  SYNCS.PHASECHK.TRANS64.TRYWAIT P0, [R3+URZ+0x50], R12 ;  /* 0x0000500c030075a7 */ /* 0x0022a400080011ff */
[----:B--2---:R-:W-:Y:S05]  /*8f80*/  @!P0 NANOSLEEP.SYNCS 0x989680 ;  /* 0x009896800000895d */ /* 0x004fea0003900000 */
[----:B------:R-:W2:Y:S02]  /*8f90*/  @!P0 SYNCS.PHASECHK.TRANS64 P0, [R3+URZ+0x50], R12 ;  /* 0x0000500c030085a7 */ /* 0x000ea400080010ff */
[----:B--2---:R-:W-:Y:S05]  /*8fa0*/  @!P0 BRA `(.L_x_178) ;  /* 0xfffffffc00f08947 */ /* 0x004fea000383ffff */
[----:B------:R-:W-:Y:S05]  /*8fb0*/  BRA `(.L_x_179) ;  /* 0xffffffb800347947 */ /* 0x000fea000383ffff */
.L_x_92:
[----:B-1----:R-:W-:Y:S07]  /*8fc0*/  MOV R3, UR7 ;  /* 0x0000000700037c02 */ /* 0x002fee0008000f00 */
.L_x_180:
[----:B-1----:R1:W2:Y:S02]  /*8fd0*/  SYNCS.PHASECHK.TRANS64.TRYWAIT P0, [R3+URZ+0x58], R12 ;  /* 0x0000580c030075a7 */ /* 0x0022a400080011ff */
[----:B--2---:R-:W-:Y:S05]  /*8fe0*/  @!P0 NANOSLEEP.SYNCS 0x989680 ;  /* 0x009896800000895d */ /* 0x004fea0003900000 */
[----:B------:R-:W2:Y:S02]  /*8ff0*/  @!P0 SYNCS.PHASECHK.TRANS64 P0, [R3+URZ+0x58], R12 ;  /* 0x0000580c030085a7 */ /* 0x000ea400080010ff */
[----:B--2---:R-:W-:Y:S05]  /*9000*/  @!P0 BRA `(.L_x_180) ;  /* 0xfffffffc00f08947 */ /* 0x004fea000383ffff */
[----:B------:R-:W-:Y:S05]  /*9010*/  BRA `(.L_x_181) ;  /* 0xffffffb800907947 */ /* 0x000fea000383ffff */
.L_x_93:
[----:B-1----:R-:W-:Y:S07]  /*9020*/  MOV R3, UR7 ;  /* 0x0000000700037c02 */ /* 0x002fee0008000f00 */
.L_x_182:
[----:B-1----:R1:W2:Y:S02]  /*9030*/  SYNCS.PHASECHK.TRANS64.TRYWAIT P0, [R3+URZ+0x60], R12 ;  /* 0x0000600c030075a7 */ /* 0x0022a400080011ff */
[----:B--2---:R-:W-:Y:S05]  /*9040*/  @!P0 NANOSLEEP.SYNCS 0x989680 ;  /* 0x009896800000895d */ /* 0x004fea0003900000 */
[----:B------:R-:W2:Y:S02]  /*9050*/  @!P0 SYNCS.PHASECHK.TRANS64 P0, [R3+URZ+0x60], R12 ;  /* 0x0000600c030085a7 */ /* 0x000ea400080010ff */
[----:B--2---:R-:W-:Y:S05]  /*9060*/  @!P0 BRA `(.L_x_182) ;  /* 0xfffffffc00f08947 */ /* 0x004fea000383ffff */
[----:B------:R-:W-:Y:S05]  /*9070*/  BRA `(.L_x_183) ;  /* 0xffffffb800ec7947 */ /* 0x000fea000383ffff */
.L_x_94:
[----:B------:R-:W-:Y:S07]  /*9080*/  MOV R3, UR7 ;  /* 0x0000000700037c02 */ /* 0x000fee0008000f00 */
.L_x_184:
[----:B-1----:R1:W2:Y:S02]  /*9090*/  SYNCS.PHASECHK.TRANS64.TRYWAIT P0, [R3+URZ+0x68], R12 ;  /* 0x0000680c030075a7 */ /* 0x0022a400080011ff */
[----:B--2---:R-:W-:Y:S05]  /*90a0*/  @!P0 NANOSLEEP.SYNCS 0x989680 ;  /* 0x009896800000895d */ /* 0x004fea0003900000 */
[----:B------:R-:W2:Y:S02]  /*90b0*/  @!P0 SYNCS.PHASECHK.TRANS64 P0, [R3+URZ+0x68], R12 ;  /* 0x0000680c030085a7 */ /* 0x000ea400080010ff */
[----:B--2---:R-:W-:Y:S05]  /*90c0*/  @!P0 BRA `(.L_x_184) ;  /* 0xfffffffc00f08947 */ /* 0x004fea000383ffff */
[----:B------:R-:W-:Y:S05]  /*90d0*/  BRA `(.L_x_185) ;  /* 0xffffffbc008c7947 */ /* 0x000fea000383ffff */
.L_x_96:
[----:B------:R-:W-:-:S07]  /*90e0*/  MOV R0, UR7 ;  /* 0x0000000700007c02 */ /* 0x000fce0008000f00 */
.L_x_186:
[----:B-1----:R1:W4:Y:S02]  /*90f0*/  SYNCS.PHASECHK.TRANS64.TRYWAIT P0, [R0+URZ+0x50], R3 ;  /* 0x00005003000075a7 */ /* 0x00232400080011ff */
[----:B----4-:R-:W-:Y:S05]  /*9100*/  @!P0 NANOSLEEP.SYNCS 0x989680 ;  /* 0x009896800000895d */ /* 0x010fea0003900000 */
[----:B------:R-:W4:Y:S02]  /*9110*/  @!P0 SYNCS.PHASECHK.TRANS64 P0, [R0+URZ+0x50], R3 ;  /* 0x00005003000085a7 */ /* 0x000f2400080010ff */
[----:B----4-:R-:W-:Y:S05]  /*9120*/  @!P0 BRA `(.L_x_186) ;  /* 0xfffffffc00f08947 */ /* 0x010fea000383ffff */
[----:B------:R-:W-:Y:S05]  /*9130*/  BRA `(.L_x_187) ;  /* 0xffffffc000147947 */ /* 0x000fea000383ffff */
.L_x_97:
[----:B-1----:R-:W-:-:S07]  /*9140*/  MOV R0, UR7 ;  /* 0x0000000700007c02 */ /* 0x002fce0008000f00 */
.L_x_188:
[----:B-1----:R1:W4:Y:S02]  /*9150*/  SYNCS.PHASECHK.TRANS64.TRYWAIT P0, [R0+URZ+0x58], R3 ;  /* 0x00005803000075a7 */ /* 0x00232400080011ff */
[----:B----4-:R-:W-:Y:S05]  /*9160*/  @!P0 NANOSLEEP.SYNCS 0x989680 ;  /* 0x009896800000895d */ /* 0x010fea0003900000 */
[----:B------:R-:W4:Y:S02]  /*9170*/  @!P0 SYNCS.PHASECHK.TRANS64 P0, [R0+URZ+0x58], R3 ;  /* 0x00005803000085a7 */ /* 0x000f2400080010ff */
[----:B----4-:R-:W-:Y:S05]  /*9180*/  @!P0 BRA `(.L_x_188) ;  /* 0xfffffffc00f08947 */ /* 0x010fea000383ffff */
[----:B------:R-:W-:Y:S05]  /*9190*/  BRA `(.L_x_189) ;  /* 0xffffffc000047947 */ /* 0x000fea000383ffff */
.L_x_98:
[----:B-1----:R-:W-:-:S07]  /*91a0*/  MOV R0, UR7 ;  /* 0x0000000700007c02 */ /* 0x002fce0008000f00 */
.L_x_190:
[----:B-1----:R1:W4:Y:S02]  /*91b0*/  SYNCS.PHASECHK.TRANS64.TRYWAIT P0, [R0+URZ+0x60], R3 ;  /* 0x00006003000075a7 */ /* 0x00232400080011ff */
[----:B----4-:R-:W-:Y:S05]  /*91c0*/  @!P0 NANOSLEEP.SYNCS 0x989680 ;  /* 0x009896800000895d */ /* 0x010fea0003900000 */
[----:B------:R-:W4:Y:S02]  /*91d0*/  @!P0 SYNCS.PHASECHK.TRANS64 P0, [R0+URZ+0x60], R3 ;  /* 0x00006003000085a7 */ /* 0x000f2400080010ff */
[----:B----4-:R-:W-:Y:S05]  /*91e0*/  @!P0 BRA `(.L_x_190) ;  /* 0xfffffffc00f08947 */ /* 0x010fea000383ffff */
[----:B------:R-:W-:Y:S05]  /*91f0*/  BRA `(.L_x_191) ;  /* 0xffffffbc00f47947 */ /* 0x000fea000383ffff */
.L_x_100:
[----:B--2---:R2:W3:Y:S02]  /*9200*/  SYNCS.PHASECHK.TRANS64.TRYWAIT P0, [R0+URZ+0x80], R3 ;  /* 0x00008003000075a7 */ /* 0x0044e400080011ff */
[----:B---3--:R-:W-:Y:S05]  /*9210*/  @!P0 NANOSLEEP.SYNCS 0x989680 ;  /* 0x009896800000895d */ /* 0x008fea0003900000 */
[----:B------:R-:W3:Y:S02]  /*9220*/  @!P0 SYNCS.PHASECHK.TRANS64 P0, [R0+URZ+0x80], R3 ;  /* 0x00008003000085a7 */ /* 0x000ee400080010ff */
[----:B---3--:R-:W-:Y:S05]  /*9230*/  @!P0 BRA `(.L_x_100) ;  /* 0xfffffffc00f08947 */ /* 0x008fea000383ffff */
[----:B------:R-:W-:Y:S05]  /*9240*/  BRA `(.L_x_192) ;  /* 0xffffffc000c47947 */ /* 0x000fea000383ffff */
.L_x_111:
[----:B-1----:R-:W-:Y:S04]  /*9250*/  MOV R0, UR48 ;  /* 0x0000003000007c02 */ /* 0x002fe80008000f00 */
[----:B------:R1:W3:Y:S03]  /*9260*/  SYNCS.PHASECHK.TRANS64.TRYWAIT P1, [R0+URZ+0x30], R5 ;  /* 0x00003005000075a7 */ /* 0x0002e600080211ff */
[----:B---3--:R-:W-:Y:S05]  /*9270*/  @!P1 NANOSLEEP.SYNCS 0x989680 ;  /* 0x009896800000995d */ /* 0x008fea0003900000 */
[----:B------:R-:W3:Y:S02]  /*9280*/  @!P1 SYNCS.PHASECHK.TRANS64 P1, [R0+URZ+0x30], R5 ;  /* 0x00003005000095a7 */ /* 0x000ee400080210ff */
[----:B---3--:R-:W-:Y:S05]  /*9290*/  @!P1 BRA `(.L_x_111) ;  /* 0xfffffffc00ec9947 */ /* 0x008fea000383ffff */
[----:B------:R-:W-:Y:S05]  /*92a0*/  BRA `(.L_x_110) ;  /* 0xffffffcc00cc7947 */ /* 0x000fea000383ffff */
.L_x_113:
[----:B-1----:R1:W4:Y:S02]  /*92b0*/  SYNCS.PHASECHK.TRANS64.TRYWAIT P0, [R74+URZ+0xa0], R3 ;  /* 0x0000a0034a0075a7 */ /* 0x00232400080011ff */
[----:B----4-:R-:W-:Y:S05]  /*92c0*/  @!P0 NANOSLEEP.SYNCS 0x989680 ;  /* 0x009896800000895d */ /* 0x010fea0003900000 */
[----:B------:R-:W4:Y:S02]  /*92d0*/  @!P0 SYNCS.PHASECHK.TRANS64 P0, [R74+URZ+0xa0], R3 ;  /* 0x0000a0034a0085a7 */ /* 0x000f2400080010ff */
[----:B----4-:R-:W-:Y:S05]  /*92e0*/  @!P0 BRA `(.L_x_113) ;  /* 0xfffffffc00f08947 */ /* 0x010fea000383ffff */
[----:B------:R-:W-:Y:S05]  /*92f0*/  BRA `(.L_x_112) ;  /* 0xffffffcc00ec7947 */ /* 0x000fea000383ffff */
.L_x_122:
[----:B--2---:R2:W3:Y:S02]  /*9300*/  SYNCS.PHASECHK.TRANS64.TRYWAIT P0, [R3+URZ+0x30], R0 ;  /* 0x00003000030075a7 */ /* 0x0044e400080011ff */
[----:B---3--:R-:W-:Y:S05]  /*9310*/  @!P0 NANOSLEEP.SYNCS 0x989680 ;  /* 0x009896800000895d */ /* 0x008fea0003900000 */
[----:B------:R-:W3:Y:S02]  /*9320*/  @!P0 SYNCS.PHASECHK.TRANS64 P0, [R3+URZ+0x30], R0 ;  /* 0x00003000030085a7 */ /* 0x000ee400080010ff */
[----:B---3--:R-:W-:Y:S05]  /*9330*/  @!P0 BRA `(.L_x_122) ;  /* 0xfffffffc00f08947 */ /* 0x008fea000383ffff */
[----:B------:R-:W-:Y:S05]  /*9340*/  BRA `(.L_x_121) ;  /* 0xffffffd400f87947 */ /* 0x000fea000383ffff */
.L_x_130:
[----:B--2---:R2:W3:Y:S02]  /*9350*/  SYNCS.PHASECHK.TRANS64.TRYWAIT P0, [R83+URZ+0x30], R4 ;  /* 0x00003004530075a7 */ /* 0x0044e400080011ff */
[----:B---3--:R-:W-:Y:S05]  /*9360*/  @!P0 NANOSLEEP.SYNCS 0x989680 ;  /* 0x009896800000895d */ /* 0x008fea0003900000 */
[----:B------:R-:W3:Y:S02]  /*9370*/  @!P0 SYNCS.PHASECHK.TRANS64 P0, [R83+URZ+0x30], R4 ;  /* 0x00003004530085a7 */ /* 0x000ee400080010ff */
[----:B---3--:R-:W-:Y:S05]  /*9380*/  @!P0 BRA `(.L_x_130) ;  /* 0xfffffffc00f08947 */ /* 0x008fea000383ffff */
[----:B------:R-:W-:Y:S05]  /*9390*/  BRA `(.L_x_129) ;  /* 0xffffffe000147947 */ /* 0x000fea000383ffff */
.L_x_138:
[----:B--2---:R2:W3:Y:S02]  /*93a0*/  SYNCS.PHASECHK.TRANS64.TRYWAIT P0, [R88+URZ+0x30], R3 ;  /* 0x00003003580075a7 */ /* 0x0044e400080011ff */
[----:B---3--:R-:W-:Y:S05]  /*93b0*/  @!P0 NANOSLEEP.SYNCS 0x989680 ;  /* 0x009896800000895d */ /* 0x008fea0003900000 */
[----:B------:R-:W3:Y:S02]  /*93c0*/  @!P0 SYNCS.PHASECHK.TRANS64 P0, [R88+URZ+0x30], R3 ;  /* 0x00003003580085a7 */ /* 0x000ee400080010ff */
[----:B---3--:R-:W-:Y:S05]  /*93d0*/  @!P0 BRA `(.L_x_138) ;  /* 0xfffffffc00f08947 */ /* 0x008fea000383ffff */
[----:B------:R-:W-:Y:S05]  /*93e0*/  BRA `(.L_x_137) ;  /* 0xffffffe800307947 */ /* 0x000fea000383ffff */
        .weak           $__internal_0_$__cuda_sm10x_tcgen05_guardrail_trap_col_being_dealloced_not_returned_by_alloc
        .type           $__internal_0_$__cuda_sm10x_tcgen05_guardrail_trap_col_being_dealloced_not_returned_by_alloc,@function
        .size           $__internal_0_$__cuda_sm10x_tcgen05_guardrail_trap_col_being_dealloced_not_returned_by_alloc,($__internal_1_$__cuda_sm10x_tcgen05_guardrail_trap_phase_invalid_during_alloc - $__internal_0_$__cuda_sm10x_tcgen05_guardrail_trap_col_being_dealloced_not_returned_by_alloc)
$__internal_0_$__cuda_sm10x_tcgen05_guardrail_trap_col_being_dealloced_not_returned_by_alloc:
[----:B------:R-:W-:Y:S05]  /*93f0*/  BPT.TRAP 0x1 ;  /* 0x000000040000795c */ /* 0x000fea0000300000 */
[----:B------:R-:W-:-:S04]  /*9400*/  HFMA2 R3, -RZ, RZ, 0, 0 ;  /* 0x00000000ff037431 */ /* 0x000fc800000001ff */
[----:B------:R-:W-:Y:S05]  /*9410*/  RET.REL.NODEC R2 `(_ZN7cutlass13device_kernelINS_4gemm6kernel13GemmUniversalIN4cute5tupleIJiiiiEEENS1_10collective13CollectiveMmaINS1_35MainloopSm100TmaUmmaWarpSpecializedILi3ELi2ELi4ENS5_IJNS4_1CILi2EEENSA_ILi1EEESC_EEEEENS5_IJNSA_ILi128EEESF_NSA_ILi64EEEEEENS_6half_tENS5_IJlSC_lEEESI_SJ_NS4_8TiledMMAINS4_8MMA_AtomIJNS4_26SM100_MMA_F16BF16_2x1SM_SSISI_SI_fLi128ELi128ELNS4_4UMMA5MajorE0ELSO_0ELNSN_7ScaleInE0ELSP_0EEEEEENS4_6LayoutINS5_IJSC_SC_SC_EEENS5_IJNSA_ILi0EEESU_SU_EEEEENS5_IJNS4_10UnderscoreESX_SX_EEEEENS4_18SM100_TMA_2SM_LOADENS4_14ComposedLayoutINS4_7SwizzleILi3ELi4ELi3EEENS4_18smem_ptr_flag_bitsILi16EEENSS_INS5_IJNSA_ILi8EEESG_EEENS5_IJSG_SC_EEEEEEEvNS4_8identityES10_S1A_vS1B_EENS_8epilogue10collective18CollectiveEpilogueINS1D_23Sm100TmaWarpSpecializedILi4ELi2ELi16ELb1ELb0EEEJNS5_IJSG_SF_SG_EEENS5_IJNSS_ISG_SC_EENSS_INS5_IJNSA_ILi16EEESB_EEENS5_IJSC_SG_EEEEEEEESI_SJ_SI_SJ_NS1D_6fusion15FusionCallbacksIS1H_NS1P_17LinearCombinationISI_fSI_fLNS_15FloatRoundStyleE2EEES1I_S1O_JEEENS4_5SM1004TMEM4LOAD26SM100_TMEM_LOAD_32dp32b16xENS4_13SM90_TMA_LOADENS11_INS12_ILi1ELi4ELi3EEES15_NSS_INS5_IJS16_S1K_EEENS5_IJS1K_SC_EEEEEEENS4_39AutoVectorizingCopyWithAssumedAlignmentILi128EEENS4_14SM90_TMA_STOREES24_S26_S26_EEEvvEEEEvNT_6ParamsE) ;  /* 0xffffff6802f87950 */ /* 0x000fea0003c3ffff */
        .weak           $__internal_1_$__cuda_sm10x_tcgen05_guardrail_trap_phase_invalid_during_alloc
        .type           $__internal_1_$__cuda_sm10x_tcgen05_guardrail_trap_phase_invalid_during_alloc,@function
        .size           $__internal_1_$__cuda_sm10x_tcgen05_guardrail_trap_phase_invalid_during_alloc,($__internal_2_$__cuda_sm10x_tcgen05_guardrail_trap_unallocated_columns_being_dealloced - $__internal_1_$__cuda_sm10x_tcgen05_guardrail_trap_phase_invalid_during_alloc)
$__internal_1_$__cuda_sm10x_tcgen05_guardrail_trap_phase_invalid_during_alloc:
[----:B------:R-:W-:Y:S05]  /*9420*/  BPT.TRAP 0x1 ;  /* 0x000000040000795c */ /* 0x000fea0000300000 */
[----:B------:R-:W-:-:S04]  /*9430*/  MOV R3, 0x0 ;  /* 0x0000000000037802 */ /* 0x000fc80000000f00 */
[----:B------:R-:W-:Y:S05]  /*9440*/  RET.REL.NODEC R2 `(_ZN7cutlass13device_kernelINS_4gemm6kernel13GemmUniversalIN4cute5tupleIJiiiiEEENS1_10collective13CollectiveMmaINS1_35MainloopSm100TmaUmmaWarpSpecializedILi3ELi2ELi4ENS5_IJNS4_1CILi2EEENSA_ILi1EEESC_EEEEENS5_IJNSA_ILi128EEESF_NSA_ILi64EEEEEENS_6half_tENS5_IJlSC_lEEESI_SJ_NS4_8TiledMMAINS4_8MMA_AtomIJNS4_26SM100_MMA_F16BF16_2x1SM_SSISI_SI_fLi128ELi128ELNS4_4UMMA5MajorE0ELSO_0ELNSN_7ScaleInE0ELSP_0EEEEEENS4_6LayoutINS5_IJSC_SC_SC_EEENS5_IJNSA_ILi0EEESU_SU_EEEEENS5_IJNS4_10UnderscoreESX_SX_EEEEENS4_18SM100_TMA_2SM_LOADENS4_14ComposedLayoutINS4_7SwizzleILi3ELi4ELi3EEENS4_18smem_ptr_flag_bitsILi16EEENSS_INS5_IJNSA_ILi8EEESG_EEENS5_IJSG_SC_EEEEEEEvNS4_8identityES10_S1A_vS1B_EENS_8epilogue10collective18CollectiveEpilogueINS1D_23Sm100TmaWarpSpecializedILi4ELi2ELi16ELb1ELb0EEEJNS5_IJSG_SF_SG_EEENS5_IJNSS_ISG_SC_EENSS_INS5_IJNSA_ILi16EEESB_EEENS5_IJSC_SG_EEEEEEEESI_SJ_SI_SJ_NS1D_6fusion15FusionCallbacksIS1H_NS1P_17LinearCombinationISI_fSI_fLNS_15FloatRoundStyleE2EEES1I_S1O_JEEENS4_5SM1004TMEM4LOAD26SM100_TMEM_LOAD_32dp32b16xENS4_13SM90_TMA_LOADENS11_INS12_ILi1ELi4ELi3EEES15_NSS_INS5_IJS16_S1K_EEENS5_IJS1K_SC_EEEEEEENS4_39AutoVectorizingCopyWithAssumedAlignmentILi128EEENS4_14SM90_TMA_STOREES24_S26_S26_EEEvvEEEEvNT_6ParamsE) ;  /* 0xffffff6802ec7950 */ /* 0x000fea0003c3ffff */
        .weak           $__internal_2_$__cuda_sm10x_tcgen05_guardrail_trap_unallocated_columns_being_dealloced
        .type           $__internal_2_$__cuda_sm10x_tcgen05_guardrail_trap_unallocated_columns_being_dealloced,@function
        .size           $__internal_2_$__cuda_sm10x_tcgen05_guardrail_trap_unallocated_columns_being_dealloced,(.L_x_194 - $__internal_2_$__cuda_sm10x_tcgen05_guardrail_trap_unallocated_columns_being_dealloced)
$__internal_2_$__cuda_sm10x_tcgen05_guardrail_trap_unallocated_columns_being_dealloced:
[----:B------:R-:W-:Y:S05]  /*9450*/  BPT.TRAP 0x1 ;  /* 0x000000040000795c */ /* 0x000fea0000300000 */
[----:B------:R-:W-:-:S04]  /*9460*/  HFMA2 R3, -RZ, RZ, 0, 0 ;  /* 0x00000000ff037431 */ /* 0x000fc800000001ff */
[----:B------:R-:W-:Y:S05]  /*9470*/  RET.REL.NODEC R2 `(_ZN7cutlass13device_kernelINS_4gemm6kernel13GemmUniversalIN4cute5tupleIJiiiiEEENS1_10collective13CollectiveMmaINS1_35MainloopSm100TmaUmmaWarpSpecializedILi3ELi2ELi4ENS5_IJNS4_1CILi2EEENSA_ILi1EEESC_EEEEENS5_IJNSA_ILi128EEESF_NSA_ILi64EEEEEENS_6half_tENS5_IJlSC_lEEESI_SJ_NS4_8TiledMMAINS4_8MMA_AtomIJNS4_26SM100_MMA_F16BF16_2x1SM_SSISI_SI_fLi128ELi128ELNS4_4UMMA5MajorE0ELSO_0ELNSN_7ScaleInE0ELSP_0EEEEEENS4_6LayoutINS5_IJSC_SC_SC_EEENS5_IJNSA_ILi0EEESU_SU_EEEEENS5_IJNS4_10UnderscoreESX_SX_EEEEENS4_18SM100_TMA_2SM_LOADENS4_14ComposedLayoutINS4_7SwizzleILi3ELi4ELi3EEENS4_18smem_ptr_flag_bitsILi16EEENSS_INS5_IJNSA_ILi8EEESG_EEENS5_IJSG_SC_EEEEEEEvNS4_8identityES10_S1A_vS1B_EENS_8epilogue10collective18CollectiveEpilogueINS1D_23Sm100TmaWarpSpecializedILi4ELi2ELi16ELb1ELb0EEEJNS5_IJSG_SF_SG_EEENS5_IJNSS_ISG_SC_EENSS_INS5_IJNSA_ILi16EEESB_EEENS5_IJSC_SG_EEEEEEEESI_SJ_SI_SJ_NS1D_6fusion15FusionCallbacksIS1H_NS1P_17LinearCombinationISI_fSI_fLNS_15FloatRoundStyleE2EEES1I_S1O_JEEENS4_5SM1004TMEM4LOAD26SM100_TMEM_LOAD_32dp32b16xENS4_13SM90_TMA_LOADENS11_INS12_ILi1ELi4ELi3EEES15_NSS_INS5_IJS16_S1K_EEENS5_IJS1K_SC_EEEEEEENS4_39AutoVectorizingCopyWithAssumedAlignmentILi128EEENS4_14SM90_TMA_STOREES24_S26_S26_EEEvvEEEEvNT_6ParamsE) ;  /* 0xffffff6802e07950 */ /* 0x000fea0003c3ffff */
.L_x_193:
[----:B------:R-:W-:-:S00]  /*9480*/  BRA `(.L_x_193) ;  /* 0xfffffffc00fc7947 */ /* 0x000fc0000383ffff */
[----:B------:R-:W-:-:S00]  /*9490*/  NOP ;  /* 0x0000000000007918 */ /* 0x000fc00000000000 */
        /* <DEDUP_REMOVED lines=14> */
.L_x_194:


//--------------------- .nv.global.init           --------------------------
	.section	.nv.global.init,"aw",@progbits
.nv.global.init:
	.type		$str$27,@object
	.size		$str$27,($str$28 - $str$27)
$str$27:
        /*0000*/ 	.byte	0x28, 0x61, 0x64, 0x64, 0x72, 0x65, 0x73, 0x73, 0x20, 0x26, 0x20, 0x6d, 0x61, 0x73, 0x6b, 0x29
        /*0010*/ 	.byte	0x20, 0x3d, 0x3d, 0x20, 0x30, 0x00
	.type		$str$28,@object
	.size		$str$28,($str$26 - $str$28)
$str$28:
        /*0016*/ 	.byte	0x2f, 0x74, 0x6d, 0x70, 0x2f, 0x63, 0x75, 0x74, 0x6c, 0x61, 0x73, 0x73, 0x5f, 0x73, 0x77, 0x65
        /*0026*/ 	.byte	0x65, 0x70, 0x5f, 0x73, 0x72, 0x63, 0x2f, 0x69, 0x6e, 0x63, 0x6c, 0x75, 0x64, 0x65, 0x2f, 0x63
        /*0036*/ 	.byte	0x75, 0x74, 0x65, 0x2f, 0x70, 0x6f, 0x69, 0x6e, 0x74, 0x65, 0x72, 0x5f, 0x66, 0x6c, 0x61, 0x67
        /*0046*/ 	.byte	0x67, 0x65, 0x64, 0x2e, 0x68, 0x70, 0x70, 0x00
	.type		$str$26,@object
	.size		$str$26,($str$25 - $str$26)
$str$26:
        /*004e*/ 	.byte	0x2f, 0x74, 0x6d, 0x70, 0x2f, 0x63, 0x75, 0x74, 0x6c, 0x61, 0x73, 0x73, 0x5f, 0x73, 0x77, 0x65
        /*005e*/ 	.byte	0x65, 0x70, 0x5f, 0x73, 0x72, 0x63, 0x2f, 0x69, 0x6e, 0x63, 0x6c, 0x75, 0x64, 0x65, 0x2f, 0x63
        /*006e*/ 	.byte	0x75, 0x74, 0x65, 0x2f, 0x61, 0x74, 0x6f, 0x6d, 0x2f, 0x63, 0x6f, 0x70, 0x79, 0x5f, 0x74, 0x72
        /*007e*/ 	.byte	0x61, 0x69, 0x74, 0x73, 0x5f, 0x73, 0x6d, 0x31, 0x30, 0x30, 0x2e, 0x68, 0x70, 0x70, 0x00
	.type		$str$25,@object
	.size		$str$25,(__unnamed_1 - $str$25)
$str$25:
        /*008d*/ 	.byte	0x28, 0x28, 0x75, 0x69, 0x6e, 0x74, 0x33, 0x32, 0x5f, 0x74, 0x28, 0x74, 0x68, 0x72, 0x65, 0x61
        /*009d*/ 	.byte	0x64, 0x49, 0x64, 0x78, 0x2e, 0x78, 0x29, 0x20, 0x2f, 0x20, 0x33, 0x32, 0x29, 0x20, 0x25, 0x20
        /*00ad*/ 	.byte	0x34, 0x29, 0x20, 0x3d, 0x3d, 0x20, 0x28, 0x28, 0x28, 0x74, 0x6d, 0x65, 0x6d, 0x5f, 0x61, 0x64
        /*00bd*/ 	.byte	0x64, 0x72, 0x20, 0x3e, 0x3e, 0x20, 0x31, 0x36, 0x29, 0x20, 0x2f, 0x20, 0x33, 0x32, 0x29, 0x20
        /*00cd*/ 	.byte	0x25, 0x20, 0x34, 0x29, 0x00
	.type		__unnamed_1,@object
	.size		__unnamed_1,(__unnamed_2 - __unnamed_1)
__unnamed_1:
        /*00d2*/ 	.byte	0x61, 0x75, 0x74, 0x6f, 0x20, 0x63, 0x75, 0x74, 0x65, 0x3a, 0x3a, 0x61, 0x73, 0x5f, 0x70, 0x6f
        /* <DEDUP_REMOVED lines=24> */
        /*0262*/ 	.byte	0x34, 0x38, 0x3e, 0x3e, 0x3e, 0x3e, 0x5d, 0x00
	.type		__unnamed_2,@object
	.size		__unnamed_2,(.L_2 - __unnamed_2)
__unnamed_2:
        /* <DEDUP_REMOVED lines=40> */
        /*04ea*/ 	.byte	0x3a, 0x3a, 0x43, 0x3c, 0x30, 0x3e, 0x3e, 0x3e, 0x3e, 0x5d, 0x00
.L_2:


//--------------------- .nv.shared._ZN7cutlass13device_kernelINS_4gemm6kernel13GemmUniversalIN4cute5tupleIJiiiiEEENS1_10collective13CollectiveMmaINS1_35MainloopSm100TmaUmmaWarpSpecializedILi3ELi2ELi4ENS5_IJNS4_1CILi2EEENSA_ILi1EEESC_EEEEENS5_IJNSA_ILi128EEESF_NSA_ILi64EEEEEENS_6half_tENS5_IJlSC_lEEESI_SJ_NS4_8TiledMMAINS4_8MMA_AtomIJNS4_26SM100_MMA_F16BF16_2x1SM_SSISI_SI_fLi128ELi128ELNS4_4UMMA5MajorE0ELSO_0ELNSN_7ScaleInE0ELSP_0EEEEEENS4_6LayoutINS5_IJSC_SC_SC_EEENS5_IJNSA_ILi0EEESU_SU_EEEEENS5_IJNS4_10UnderscoreESX_SX_EEEEENS4_18SM100_TMA_2SM_LOADENS4_14ComposedLayoutINS4_7SwizzleILi3ELi4ELi3EEENS4_18smem_ptr_flag_bitsILi16EEENSS_INS5_IJNSA_ILi8EEESG_EEENS5_IJSG_SC_EEEEEEEvNS4_8identityES10_S1A_vS1B_EENS_8epilogue10collective18CollectiveEpilogueINS1D_23Sm100TmaWarpSpecializedILi4ELi2ELi16ELb1ELb0EEEJNS5_IJSG_SF_SG_EEENS5_IJNSS_ISG_SC_EENSS_INS5_IJNSA_ILi16EEESB_EEENS5_IJSC_SG_EEEEEEEESI_SJ_SI_SJ_NS1D_6fusion15FusionCallbacksIS1H_NS1P_17LinearCombinationISI_fSI_fLNS_15FloatRoundStyleE2EEES1I_S1O_JEEENS4_5SM1004TMEM4LOAD26SM100_TMEM_LOAD_32dp32b16xENS4_13SM90_TMA_LOADENS11_INS12_ILi1ELi4ELi3EEES15_NSS_INS5_IJS16_S1K_EEENS5_IJS1K_SC_EEEEEEENS4_39AutoVectorizingCopyWithAssumedAlignmentILi128EEENS4_14SM90_TMA_STOREES24_S26_S26_EEEvvEEEEvNT_6ParamsE --------------------------
	.section	.nv.shared._ZN7cutlass13device_kernelINS_4gemm6kernel13GemmUniversalIN4cute5tupleIJiiiiEEENS1_10collective13CollectiveMmaINS1_35MainloopSm100TmaUmmaWarpSpecializedILi3ELi2ELi4ENS5_IJNS4_1CILi2EEENSA_ILi1EEESC_EEEEENS5_IJNSA_ILi128EEESF_NSA_ILi64EEEEEENS_6half_tENS5_IJlSC_lEEESI_SJ_NS4_8TiledMMAINS4_8MMA_AtomIJNS4_26SM100_MMA_F16BF16_2x1SM_SSISI_SI_fLi128ELi128ELNS4_4UMMA5MajorE0ELSO_0ELNSN_7ScaleInE0ELSP_0EEEEEENS4_6LayoutINS5_IJSC_SC_SC_EEENS5_IJNSA_ILi0EEESU_SU_EEEEENS5_IJNS4_10UnderscoreESX_SX_EEEEENS4_18SM100_TMA_2SM_LOADENS4_14ComposedLayoutINS4_7SwizzleILi3ELi4ELi3EEENS4_18smem_ptr_flag_bitsILi16EEENSS_INS5_IJNSA_ILi8EEESG_EEENS5_IJSG_SC_EEEEEEEvNS4_8identityES10_S1A_vS1B_EENS_8epilogue10collective18CollectiveEpilogueINS1D_23Sm100TmaWarpSpecializedILi4ELi2ELi16ELb1ELb0EEEJNS5_IJSG_SF_SG_EEENS5_IJNSS_ISG_SC_EENSS_INS5_IJNSA_ILi16EEESB_EEENS5_IJSC_SG_EEEEEEEESI_SJ_SI_SJ_NS1D_6fusion15FusionCallbacksIS1H_NS1P_17LinearCombinationISI_fSI_fLNS_15FloatRoundStyleE2EEES1I_S1O_JEEENS4_5SM1004TMEM4LOAD26SM100_TMEM_LOAD_32dp32b16xENS4_13SM90_TMA_LOADENS11_INS12_ILi1ELi4ELi3EEES15_NSS_INS5_IJS16_S1K_EEENS5_IJS1K_SC_EEEEEEENS4_39AutoVectorizingCopyWithAssumedAlignmentILi128EEENS4_14SM90_TMA_STOREES24_S26_S26_EEEvvEEEEvNT_6ParamsE,"aw",@nobits
	.sectionflags	@""
	.align	16
	.zero		1024


//--------------------- .nv.shared.reserved.0     --------------------------
	.section	.nv.shared.reserved.0,"aw",@nobits
	.weak		__nv_reservedSMEM_offset_0_alias
	.size		__nv_reservedSMEM_offset_0_alias, 0, 64
	.other		__nv_reservedSMEM_offset_0_alias,@"STO_CUDA_RESERVED_SHARED STV_DEFAULT"
__nv_reservedSMEM_offset_0_alias:
	.zero		0
.nv.shared.reserved.0:
	.zero		64
	.weak		__nv_reservedSMEM_tcgen05_partition
	.type		__nv_reservedSMEM_tcgen05_partition,@object
	.size		__nv_reservedSMEM_tcgen05_partition,(.L_0 - __nv_reservedSMEM_tcgen05_partition)
__nv_reservedSMEM_tcgen05_partition:
	.zero		32
.L_0:


//--------------------- .nv.global                --------------------------
	.section	.nv.global,"aw",@nobits
.nv.global:
	.type		_ZN40_INTERNAL_f0ad28d2_4_k_cu_931618b8_277304cute1_E,@object
	.size		_ZN40_INTERNAL_f0ad28d2_4_k_cu_931618b8_277304cute1_E,(_ZN40_INTERNAL_f0ad28d2_4_k_cu_931618b8_277304cuda3std3__45__cpo6cbeginE - _ZN40_INTERNAL_f0ad28d2_4_k_cu_931618b8_277304cute1_E)
_ZN40_INTERNAL_f0ad28d2_4_k_cu_931618b8_277304cute1_E:
	.zero		1
	.type		_ZN40_INTERNAL_f0ad28d2_4_k_cu_931618b8_277304cuda3std3__45__cpo6cbeginE,@object
	.size		_ZN40_INTERNAL_f0ad28d2_4_k_cu_931618b8_277304cuda3std3__45__cpo6cbeginE,(_ZN40_INTERNAL_f0ad28d2_4_k_cu_931618b8_277304cuda3std3__48in_placeE - _ZN40_INTERNAL_f0ad28d2_4_k_cu_931618b8_277304cuda3std3__45__cpo6cbeginE)
_ZN40_INTERNAL_f0ad28d2_4_k_cu_931618b8_277304cuda3std3__45__cpo6cbeginE:
	.zero		1
	.type		_ZN40_INTERNAL_f0ad28d2_4_k_cu_931618b8_277304cuda3std3__48in_placeE,@object
	.size		_ZN40_INTERNAL_f0ad28d2_4_k_cu_931618b8_277304cuda3std3__48in_placeE,(_ZN40_INTERNAL_f0ad28d2_4_k_cu_931618b8_277304cuda3std6ranges3__45__cpo9iter_moveE - _ZN40_INTERNAL_f0ad28d2_4_k_cu_931618b8_277304cuda3std3__48in_placeE)
_ZN40_INTERNAL_f0ad28d2_4_k_cu_931618b8_277304cuda3std3__48in_placeE:
	.zero		1
	.type		_ZN40_INTERNAL_f0ad28d2_4_k_cu_931618b8_277304cuda3std6ranges3__45__cpo9iter_moveE,@object
	.size		_ZN40_INTERNAL_f0ad28d2_4_k_cu_931618b8_277304cuda3std6ranges3__45__cpo9iter_moveE,(_ZN40_INTERNAL_f0ad28d2_4_k_cu_931618b8_277304cuda3std3__45__cpo5beginE - _ZN40_INTERNAL_f0ad28d2_4_k_cu_931618b8_277304cuda3std6ranges3__45__cpo9iter_moveE)
_ZN40_INTERNAL_f0ad28d2_4_k_cu_931618b8_277304cuda3std6ranges3__45__cpo9iter_moveE:
	.zero		1
	.type		_ZN40_INTERNAL_f0ad28d2_4_k_cu_931618b8_277304cuda3std3__45__cpo5beginE,@object
	.size		_ZN40_INTERNAL_f0ad28d2_4_k_cu_931618b8_277304cuda3std3__45__cpo5beginE,(_ZN40_INTERNAL_f0ad28d2_4_k_cu_931618b8_277304cuda3std3__442_GLOBAL__N__f0ad28d2_4_k_cu_931618b8_277306ignoreE - _ZN40_INTERNAL_f0ad28d2_4_k_cu_931618b8_277304cuda3std3__45__cpo5beginE)
_ZN40_INTERNAL_f0ad28d2_4_k_cu_931618b8_277304cuda3std3__45__cpo5beginE:
	.zero		1
	.type		_ZN40_INTERNAL_f0ad28d2_4_k_cu_931618b8_277304cuda3std3__442_GLOBAL__N__f0ad28d2_4_k_cu_931618b8_277306ignoreE,@object
	.size		_ZN40_INTERNAL_f0ad28d2_4_k_cu_931618b8_277304cuda3std3__442_GLOBAL__N__f0ad28d2_4_k_cu_931618b8_277306ignoreE,(_ZN40_INTERNAL_f0ad28d2_4_k_cu_931618b8_277304cute7productE - _ZN40_INTERNAL_f0ad28d2_4_k_cu_931618b8_277304cuda3std3__442_GLOBAL__N__f0ad28d2_4_k_cu_931618b8_277306ignoreE)
_ZN40_INTERNAL_f0ad28d2_4_k_cu_931618b8_277304cuda3std3__442_GLOBAL__N__f0ad28d2_4_k_cu_931618b8_277306ignoreE:
	.zero		1
	.type		_ZN40_INTERNAL_f0ad28d2_4_k_cu_931618b8_277304cute7productE,@object
	.size		_ZN40_INTERNAL_f0ad28d2_4_k_cu_931618b8_277304cute7productE,(_ZN40_INTERNAL_f0ad28d2_4_k_cu_931618b8_277304cuda3std3__45__cpo3endE - _ZN40_INTERNAL_f0ad28d2_4_k_cu_931618b8_277304cute7productE)
_ZN40_INTERNAL_f0ad28d2_4_k_cu_931618b8_277304cute7productE:
	.zero		1
	.type		_ZN40_INTERNAL_f0ad28d2_4_k_cu_931618b8_277304cuda3std3__45__cpo3endE,@object
	.size		_ZN40_INTERNAL_f0ad28d2_4_k_cu_931618b8_277304cuda3std3__45__cpo3endE,(_ZN40_INTERNAL_f0ad28d2_4_k_cu_931618b8_277304cuda3std3__419piecewise_constructE - _ZN40_INTERNAL_f0ad28d2_4_k_cu_931618b8_277304cuda3std3__45__cpo3endE)
_ZN40_INTERNAL_f0ad28d2_4_k_cu_931618b8_277304cuda3std3__45__cpo3endE:
	.zero		1
	.type		_ZN40_INTERNAL_f0ad28d2_4_k_cu_931618b8_277304cuda3std3__419piecewise_constructE,@object
	.size		_ZN40_INTERNAL_f0ad28d2_4_k_cu_931618b8_277304cuda3std3__419piecewise_constructE,(_ZN40_INTERNAL_f0ad28d2_4_k_cu_931618b8_277304cuda3std3__45__cpo4cendE - _ZN40_INTERNAL_f0ad28d2_4_k_cu_931618b8_277304cuda3std3__419piecewise_constructE)
_ZN40_INTERNAL_f0ad28d2_4_k_cu_931618b8_277304cuda3std3__419piecewise_constructE:
	.zero		1
	.type		_ZN40_INTERNAL_f0ad28d2_4_k_cu_931618b8_277304cuda3std3__45__cpo4cendE,@object
	.size		_ZN40_INTERNAL_f0ad28d2_4_k_cu_931618b8_277304cuda3std3__45__cpo4cendE,(_ZN40_INTERNAL_f0ad28d2_4_k_cu_931618b8_277304cuda3std6ranges3__45__cpo4swapE - _ZN40_INTERNAL_f0ad28d2_4_k_cu_931618b8_277304cuda3std3__45__cpo4cendE)
_ZN40_INTERNAL_f0ad28d2_4_k_cu_931618b8_277304cuda3std3__45__cpo4cendE:
	.zero		1
	.type		_ZN40_INTERNAL_f0ad28d2_4_k_cu_931618b8_277304cuda3std6ranges3__45__cpo4swapE,@object
	.size		_ZN40_INTERNAL_f0ad28d2_4_k_cu_931618b8_277304cuda3std6ranges3__45__cpo4swapE,(.L_10 - _ZN40_INTERNAL_f0ad28d2_4_k_cu_931618b8_277304cuda3std6ranges3__45__cpo4swapE)
_ZN40_INTERNAL_f0ad28d2_4_k_cu_931618b8_277304cuda3std6ranges3__45__cpo4swapE:
	.zero		1
.L_10:


//--------------------- .nv.constant0._ZN7cutlass13device_kernelINS_4gemm6kernel13GemmUniversalIN4cute5tupleIJiiiiEEENS1_10collective13CollectiveMmaINS1_35MainloopSm100TmaUmmaWarpSpecializedILi3ELi2ELi4ENS5_IJNS4_1CILi2EEENSA_ILi1EEESC_EEEEENS5_IJNSA_ILi128EEESF_NSA_ILi64EEEEEENS_6half_tENS5_IJlSC_lEEESI_SJ_NS4_8TiledMMAINS4_8MMA_AtomIJNS4_26SM100_MMA_F16BF16_2x1SM_SSISI_SI_fLi128ELi128ELNS4_4UMMA5MajorE0ELSO_0ELNSN_7ScaleInE0ELSP_0EEEEEENS4_6LayoutINS5_IJSC_SC_SC_EEENS5_IJNSA_ILi0EEESU_SU_EEEEENS5_IJNS4_10UnderscoreESX_SX_EEEEENS4_18SM100_TMA_2SM_LOADENS4_14ComposedLayoutINS4_7SwizzleILi3ELi4ELi3EEENS4_18smem_ptr_flag_bitsILi16EEENSS_INS5_IJNSA_ILi8EEESG_EEENS5_IJSG_SC_EEEEEEEvNS4_8identityES10_S1A_vS1B_EENS_8epilogue10collective18CollectiveEpilogueINS1D_23Sm100TmaWarpSpecializedILi4ELi2ELi16ELb1ELb0EEEJNS5_IJSG_SF_SG_EEENS5_IJNSS_ISG_SC_EENSS_INS5_IJNSA_ILi16EEESB_EEENS5_IJSC_SG_EEEEEEEESI_SJ_SI_SJ_NS1D_6fusion15FusionCallbacksIS1H_NS1P_17LinearCombinationISI_fSI_fLNS_15FloatRoundStyleE2EEES1I_S1O_JEEENS4_5SM1004TMEM4LOAD26SM100_TMEM_LOAD_32dp32b16xENS4_13SM90_TMA_LOADENS11_INS12_ILi1ELi4ELi3EEES15_NSS_INS5_IJS16_S1K_EEENS5_IJS1K_SC_EEEEEEENS4_39AutoVectorizingCopyWithAssumedAlignmentILi128EEENS4_14SM90_TMA_STOREES24_S26_S26_EEEvvEEEEvNT_6ParamsE --------------------------
	.section	.nv.constant0._ZN7cutlass13device_kernelINS_4gemm6kernel13GemmUniversalIN4cute5tupleIJiiiiEEENS1_10collective13CollectiveMmaINS1_35MainloopSm100TmaUmmaWarpSpecializedILi3ELi2ELi4ENS5_IJNS4_1CILi2EEENSA_ILi1EEESC_EEEEENS5_IJNSA_ILi128EEESF_NSA_ILi64EEEEEENS_6half_tENS5_IJlSC_lEEESI_SJ_NS4_8TiledMMAINS4_8MMA_AtomIJNS4_26SM100_MMA_F16BF16_2x1SM_SSISI_SI_fLi128ELi128ELNS4_4UMMA5MajorE0ELSO_0ELNSN_7ScaleInE0ELSP_0EEEEEENS4_6LayoutINS5_IJSC_SC_SC_EEENS5_IJNSA_ILi0EEESU_SU_EEEEENS5_IJNS4_10UnderscoreESX_SX_EEEEENS4_18SM100_TMA_2SM_LOADENS4_14ComposedLayoutINS4_7SwizzleILi3ELi4ELi3EEENS4_18smem_ptr_flag_bitsILi16EEENSS_INS5_IJNSA_ILi8EEESG_EEENS5_IJSG_SC_EEEEEEEvNS4_8identityES10_S1A_vS1B_EENS_8epilogue10collective18CollectiveEpilogueINS1D_23Sm100TmaWarpSpecializedILi4ELi2ELi16ELb1ELb0EEEJNS5_IJSG_SF_SG_EEENS5_IJNSS_ISG_SC_EENSS_INS5_IJNSA_ILi16EEESB_EEENS5_IJSC_SG_EEEEEEEESI_SJ_SI_SJ_NS1D_6fusion15FusionCallbacksIS1H_NS1P_17LinearCombinationISI_fSI_fLNS_15FloatRoundStyleE2EEES1I_S1O_JEEENS4_5SM1004TMEM4LOAD26SM100_TMEM_LOAD_32dp32b16xENS4_13SM90_TMA_LOADENS11_INS12_ILi1ELi4ELi3EEES15_NSS_INS5_IJS16_S1K_EEENS5_IJS1K_SC_EEEEEEENS4_39AutoVectorizingCopyWithAssumedAlignmentILi128EEENS4_14SM90_TMA_STOREES24_S26_S26_EEEvvEEEEvNT_6ParamsE,"a",@progbits
	.sectionflags	@""
	.align	4
.nv.constant0._ZN7cutlass13device_kernelINS_4gemm6kernel13GemmUniversalIN4cute5tupleIJiiiiEEENS1_10collective13CollectiveMmaINS1_35MainloopSm100TmaUmmaWarpSpecializedILi3ELi2ELi4ENS5_IJNS4_1CILi2EEENSA_ILi1EEESC_EEEEENS5_IJNSA_ILi128EEESF_NSA_ILi64EEEEEENS_6half_tENS5_IJlSC_lEEESI_SJ_NS4_8TiledMMAINS4_8MMA_AtomIJNS4_26SM100_MMA_F16BF16_2x1SM_SSISI_SI_fLi128ELi128ELNS4_4UMMA5MajorE0ELSO_0ELNSN_7ScaleInE0ELSP_0EEEEEENS4_6LayoutINS5_IJSC_SC_SC_EEENS5_IJNSA_ILi0EEESU_SU_EEEEENS5_IJNS4_10UnderscoreESX_SX_EEEEENS4_18SM100_TMA_2SM_LOADENS4_14ComposedLayoutINS4_7SwizzleILi3ELi4ELi3EEENS4_18smem_ptr_flag_bitsILi16EEENSS_INS5_IJNSA_ILi8EEESG_EEENS5_IJSG_SC_EEEEEEEvNS4_8identityES10_S1A_vS1B_EENS_8epilogue10collective18CollectiveEpilogueINS1D_23Sm100TmaWarpSpecializedILi4ELi2ELi16ELb1ELb0EEEJNS5_IJSG_SF_SG_EEENS5_IJNSS_ISG_SC_EENSS_INS5_IJNSA_ILi16EEESB_EEENS5_IJSC_SG_EEEEEEEESI_SJ_SI_SJ_NS1D_6fusion15FusionCallbacksIS1H_NS1P_17LinearCombinationISI_fSI_fLNS_15FloatRoundStyleE2EEES1I_S1O_JEEENS4_5SM1004TMEM4LOAD26SM100_TMEM_LOAD_32dp32b16xENS4_13SM90_TMA_LOADENS11_INS12_ILi1ELi4ELi3EEES15_NSS_INS5_IJS16_S1K_EEENS5_IJS1K_SC_EEEEEEENS4_39AutoVectorizingCopyWithAssumedAlignmentILi128EEENS4_14SM90_TMA_STOREES24_S26_S26_EEEvvEEEEvNT_6ParamsE:
	.zero		2944


//--------------------- SYMBOLS --------------------------

	.type		.nv.reservedSmem.offset0,@object
	.size		.nv.reservedSmem.offset0,0x4
	.type		.nv.reservedSmem.cap,@object
	.size		.nv.reservedSmem.cap,0x4
	.type		__assertfail,@function
